	.target	sm_90a

	.elftype	@"ET_EXEC"


//--------------------- .note.nv.tkinfo           --------------------------
	.section	.note.nv.tkinfo,"",@"SHT_NOTE"
	.sectionflags	@"SHF_NOTE_NV_TKINFO"
	.tkinfo
        /*0018*/ 	.word	0x00000002
        /*0030*/ 	.string	""
        /*0030*/ 	.string	"ptxas"
        /*0030*/ 	.string	"Cuda compilation tools, release 13.0, V13.0.88"
        /*0030*/ 	.string	"Build cuda_13.0.r13.0/compiler.36424714_0"
        /*0030*/ 	.string	"-arch sm_90a -m 64 "



//--------------------- .note.nv.cuinfo           --------------------------
	.section	.note.nv.cuinfo,"",@"SHT_NOTE"
	.sectionflags	@"SHF_NOTE_NV_CUINFO"
        /*0018*/ 	.short	0x0002
        /*001a*/ 	.short	0x005a
        /*001c*/ 	.short	0x0082
	.zero		2


//--------------------- .nv.info                  --------------------------
	.section	.nv.info,"",@"SHT_CUDA_INFO"
	.align	4


	//----- nvinfo : EIATTR_REGCOUNT
	.align		4
        /*0000*/ 	.byte	0x04, 0x2f
        /*0002*/ 	.short	(.L_12 - .L_11)
	.align		4
.L_11:
        /*0004*/ 	.word	index@(_ZN7cutlass13device_kernelINS_4gemm6kernel13GemmUniversalIN4cute5tupleIJiiiiEEENS1_10collective13CollectiveMmaINS1_37MainloopSm90TmaGmmaWarpSpecializedFP8ILi3ENS5_IJNS4_1CILi1EEESB_SB_EEENS1_35KernelTmaWarpSpecializedCooperativeEEENS5_IJNSA_ILi128EEESF_NSA_ILi256EEEEEENS_12float_e4m3_tENS5_IJlSB_lEEESI_SJ_NS4_8TiledMMAINS4_8MMA_AtomIJNS4_4SM904GMMA31MMA_64x128x32_F32E4M3E4M3_SS_TNILNSN_7ScaleInE1ELSP_1EEEEEENS4_6LayoutINS5_IJNSA_ILi2EEESB_SB_EEENS5_IJSB_NSA_ILi0EEESV_EEEEENS5_IJNS4_10UnderscoreESY_SY_EEEEENS4_13SM90_TMA_LOADENS4_14ComposedLayoutINS4_7SwizzleILi3ELi4ELi3EEENS4_18smem_ptr_flag_bitsILi8EEENSS_INS5_IJNSA_ILi8EEESF_EEENS5_IJSF_SB_EEEEEEEvNS4_8identityES11_S1B_vS1C_EENS_8epilogue10collective6detail29Sm90TmaWarpSpecializedAdapterINS1F_15DefaultEpilogueISI_SJ_SJ_NS1E_6thread17LinearCombinationISI_Li1EffLNS1J_9ScaleType4KindE0ELNS_15FloatRoundStyleE2ESI_EENS1_15EpilogueDefaultEEEEEvvEEEEvNT_6ParamsE)
        /*0008*/ 	.word	0x000000a8


	//----- nvinfo : EIATTR_FRAME_SIZE
	.align		4
.L_12:
        /*000c*/ 	.byte	0x04, 0x11
        /*000e*/ 	.short	(.L_14 - .L_13)
	.align		4
.L_13:
        /*0010*/ 	.word	index@(_ZN7cutlass13device_kernelINS_4gemm6kernel13GemmUniversalIN4cute5tupleIJiiiiEEENS1_10collective13CollectiveMmaINS1_37MainloopSm90TmaGmmaWarpSpecializedFP8ILi3ENS5_IJNS4_1CILi1EEESB_SB_EEENS1_35KernelTmaWarpSpecializedCooperativeEEENS5_IJNSA_ILi128EEESF_NSA_ILi256EEEEEENS_12float_e4m3_tENS5_IJlSB_lEEESI_SJ_NS4_8TiledMMAINS4_8MMA_AtomIJNS4_4SM904GMMA31MMA_64x128x32_F32E4M3E4M3_SS_TNILNSN_7ScaleInE1ELSP_1EEEEEENS4_6LayoutINS5_IJNSA_ILi2EEESB_SB_EEENS5_IJSB_NSA_ILi0EEESV_EEEEENS5_IJNS4_10UnderscoreESY_SY_EEEEENS4_13SM90_TMA_LOADENS4_14ComposedLayoutINS4_7SwizzleILi3ELi4ELi3EEENS4_18smem_ptr_flag_bitsILi8EEENSS_INS5_IJNSA_ILi8EEESF_EEENS5_IJSF_SB_EEEEEEEvNS4_8identityES11_S1B_vS1C_EENS_8epilogue10collective6detail29Sm90TmaWarpSpecializedAdapterINS1F_15DefaultEpilogueISI_SJ_SJ_NS1E_6thread17LinearCombinationISI_Li1EffLNS1J_9ScaleType4KindE0ELNS_15FloatRoundStyleE2ESI_EENS1_15EpilogueDefaultEEEEEvvEEEEvNT_6ParamsE)
        /*0014*/ 	.word	0x00000000


	//----- nvinfo : EIATTR_MIN_STACK_SIZE
	.align		4
.L_14:
        /*0018*/ 	.byte	0x04, 0x12
        /*001a*/ 	.short	(.L_16 - .L_15)
	.align		4
.L_15:
        /*001c*/ 	.word	index@(_ZN7cutlass13device_kernelINS_4gemm6kernel13GemmUniversalIN4cute5tupleIJiiiiEEENS1_10collective13CollectiveMmaINS1_37MainloopSm90TmaGmmaWarpSpecializedFP8ILi3ENS5_IJNS4_1CILi1EEESB_SB_EEENS1_35KernelTmaWarpSpecializedCooperativeEEENS5_IJNSA_ILi128EEESF_NSA_ILi256EEEEEENS_12float_e4m3_tENS5_IJlSB_lEEESI_SJ_NS4_8TiledMMAINS4_8MMA_AtomIJNS4_4SM904GMMA31MMA_64x128x32_F32E4M3E4M3_SS_TNILNSN_7ScaleInE1ELSP_1EEEEEENS4_6LayoutINS5_IJNSA_ILi2EEESB_SB_EEENS5_IJSB_NSA_ILi0EEESV_EEEEENS5_IJNS4_10UnderscoreESY_SY_EEEEENS4_13SM90_TMA_LOADENS4_14ComposedLayoutINS4_7SwizzleILi3ELi4ELi3EEENS4_18smem_ptr_flag_bitsILi8EEENSS_INS5_IJNSA_ILi8EEESF_EEENS5_IJSF_SB_EEEEEEEvNS4_8identityES11_S1B_vS1C_EENS_8epilogue10collective6detail29Sm90TmaWarpSpecializedAdapterINS1F_15DefaultEpilogueISI_SJ_SJ_NS1E_6thread17LinearCombinationISI_Li1EffLNS1J_9ScaleType4KindE0ELNS_15FloatRoundStyleE2ESI_EENS1_15EpilogueDefaultEEEEEvvEEEEvNT_6ParamsE)
        /*0020*/ 	.word	0x00000000
.L_16:


//--------------------- .nv.compat                --------------------------
	.section	.nv.compat,"",@"SHT_CUDA_COMPAT_INFO"
	.align	4
        /*0000*/ 	.byte	0x02, 0x09, 0x01, 0x00, 0x02, 0x02, 0x04, 0x00, 0x02, 0x05, 0x05, 0x00, 0x03, 0x07, 0x01, 0x01
        /*0010*/ 	.byte	0x02, 0x03, 0x01, 0x00, 0x02, 0x06, 0x01, 0x00, 0x04, 0x0b, 0x08, 0x00, 0x00, 0x00, 0x00, 0x00
        /*0020*/ 	.byte	0x00, 0x00, 0x00, 0x00


//--------------------- .nv.info._ZN7cutlass13device_kernelINS_4gemm6kernel13GemmUniversalIN4cute5tupleIJiiiiEEENS1_10collective13CollectiveMmaINS1_37MainloopSm90TmaGmmaWarpSpecializedFP8ILi3ENS5_IJNS4_1CILi1EEESB_SB_EEENS1_35KernelTmaWarpSpecializedCooperativeEEENS5_IJNSA_ILi128EEESF_NSA_ILi256EEEEEENS_12float_e4m3_tENS5_IJlSB_lEEESI_SJ_NS4_8TiledMMAINS4_8MMA_AtomIJNS4_4SM904GMMA31MMA_64x128x32_F32E4M3E4M3_SS_TNILNSN_7ScaleInE1ELSP_1EEEEEENS4_6LayoutINS5_IJNSA_ILi2EEESB_SB_EEENS5_IJSB_NSA_ILi0EEESV_EEEEENS5_IJNS4_10UnderscoreESY_SY_EEEEENS4_13SM90_TMA_LOADENS4_14ComposedLayoutINS4_7SwizzleILi3ELi4ELi3EEENS4_18smem_ptr_flag_bitsILi8EEENSS_INS5_IJNSA_ILi8EEESF_EEENS5_IJSF_SB_EEEEEEEvNS4_8identityES11_S1B_vS1C_EENS_8epilogue10collective6detail29Sm90TmaWarpSpecializedAdapterINS1F_15DefaultEpilogueISI_SJ_SJ_NS1E_6thread17LinearCombinationISI_Li1EffLNS1J_9ScaleType4KindE0ELNS_15FloatRoundStyleE2ESI_EENS1_15EpilogueDefaultEEEEEvvEEEEvNT_6ParamsE --------------------------
	.section	.nv.info._ZN7cutlass13device_kernelINS_4gemm6kernel13GemmUniversalIN4cute5tupleIJiiiiEEENS1_10collective13CollectiveMmaINS1_37MainloopSm90TmaGmmaWarpSpecializedFP8ILi3ENS5_IJNS4_1CILi1EEESB_SB_EEENS1_35KernelTmaWarpSpecializedCooperativeEEENS5_IJNSA_ILi128EEESF_NSA_ILi256EEEEEENS_12float_e4m3_tENS5_IJlSB_lEEESI_SJ_NS4_8TiledMMAINS4_8MMA_AtomIJNS4_4SM904GMMA31MMA_64x128x32_F32E4M3E4M3_SS_TNILNSN_7ScaleInE1ELSP_1EEEEEENS4_6LayoutINS5_IJNSA_ILi2EEESB_SB_EEENS5_IJSB_NSA_ILi0EEESV_EEEEENS5_IJNS4_10UnderscoreESY_SY_EEEEENS4_13SM90_TMA_LOADENS4_14ComposedLayoutINS4_7SwizzleILi3ELi4ELi3EEENS4_18smem_ptr_flag_bitsILi8EEENSS_INS5_IJNSA_ILi8EEESF_EEENS5_IJSF_SB_EEEEEEEvNS4_8identityES11_S1B_vS1C_EENS_8epilogue10collective6detail29Sm90TmaWarpSpecializedAdapterINS1F_15DefaultEpilogueISI_SJ_SJ_NS1E_6thread17LinearCombinationISI_Li1EffLNS1J_9ScaleType4KindE0ELNS_15FloatRoundStyleE2ESI_EENS1_15EpilogueDefaultEEEEEvvEEEEvNT_6ParamsE,"",@"SHT_CUDA_INFO"
	.sectionflags	@""
	.align	4


	//----- nvinfo : EIATTR_CUDA_API_VERSION
	.align		4
        /*0000*/ 	.byte	0x04, 0x37
        /*0002*/ 	.short	(.L_18 - .L_17)
.L_17:
        /*0004*/ 	.word	0x00000082


	//----- nvinfo : EIATTR_KPARAM_INFO
	.align		4
.L_18:
        /*0008*/ 	.byte	0x04, 0x17
        /*000a*/ 	.short	(.L_20 - .L_19)
.L_19:
        /*000c*/ 	.word	0x00000000
        /*0010*/ 	.short	0x0000
        /*0012*/ 	.short	0x0070
        /*0014*/ 	.byte	0x00, 0xf0, 0x01, 0x10


	//----- nvinfo : EIATTR_SPARSE_MMA_MASK
	.align		4
.L_20:
        /*0018*/ 	.byte	0x03, 0x50
        /*001a*/ 	.short	0x0000


	//----- nvinfo : EIATTR_MAXREG_COUNT
	.align		4
        /*001c*/ 	.byte	0x03, 0x1b
        /*001e*/ 	.short	0x00a8


	//----- nvinfo : EIATTR_NUM_BARRIERS
	.align		4
        /*0020*/ 	.byte	0x02, 0x4c
        /*0022*/ 	.byte	0x01
	.zero		1


	//----- nvinfo : EIATTR_MERCURY_ISA_VERSION
	.align		4
        /*0024*/ 	.byte	0x03, 0x5f
        /*0026*/ 	.short	0x0101


	//----- nvinfo : EIATTR_INT_WARP_WIDE_INSTR_OFFSETS
	.align		4
        /*0028*/ 	.byte	0x04, 0x31
        /*002a*/ 	.short	(.L_22 - .L_21)


	//   ....[0]....
.L_21:
        /*002c*/ 	.word	0x000003b0


	//   ....[1]....
        /*0030*/ 	.word	0x000003c0


	//   ....[2]....
        /*0034*/ 	.word	0x000004b0


	//----- nvinfo : EIATTR_COOP_GROUP_MASK_REGIDS
	.align		4
.L_22:
        /*0038*/ 	.byte	0x04, 0x29
        /*003a*/ 	.short	(.L_24 - .L_23)


	//   ....[0]....
.L_23:
        /*003c*/ 	.word	0xffffffff


	//   ....[1]....
        /*0040*/ 	.word	0xffffffff


	//   ....[2]....
        /*0044*/ 	.word	0xffffffff


	//   ....[3]....
        /*0048*/ 	.word	0xffffffff


	//   ....[4]....
        /*004c*/ 	.word	0xffffffff


	//----- nvinfo : EIATTR_COOP_GROUP_INSTR_OFFSETS
	.align		4
.L_24:
        /*0050*/ 	.byte	0x04, 0x28
        /*0052*/ 	.short	(.L_26 - .L_25)


	//   ....[0]....
.L_25:
        /*0054*/ 	.word	0x00000060


	//   ....[1]....
        /*0058*/ 	.word	0x00000070


	//   ....[2]....
        /*005c*/ 	.word	0x00000130


	//   ....[3]....
        /*0060*/ 	.word	0x000002a0


	//   ....[4]....
        /*0064*/ 	.word	0x00000fa0


	//----- nvinfo : EIATTR_REG_RECONFIG
	.align		4
.L_26:
        /*0068*/ 	.byte	0x01, 0x54
	.zero		2


	//----- nvinfo : EIATTR_MBARRIER_INSTR_OFFSETS
	.align		4
        /*006c*/ 	.byte	0x04, 0x39
        /*006e*/ 	.short	(.L_28 - .L_27)


	//   ....[0]....
.L_27:
        /*0070*/ 	.word	0x00000230
        /*0074*/ 	.word	0x000000ff
        /*0078*/ 	.word	0x00000000
        /*007c*/ 	.short	0x0100
        /*007e*/ 	.byte	0x08
	.zero		1


	//   ....[1]....
        /*0080*/ 	.word	0x00000240
        /*0084*/ 	.word	0x000000ff
        /*0088*/ 	.word	0x00000018
        /*008c*/ 	.short	0x0100
        /*008e*/ 	.byte	0x08
	.zero		1


	//   ....[2]....
        /*0090*/ 	.word	0x00000250
        /*0094*/ 	.word	0x000000ff
        /*0098*/ 	.word	0x00000008
        /*009c*/ 	.short	0x0100
        /*009e*/ 	.byte	0x08
	.zero		1


	//   ....[3]....
        /*00a0*/ 	.word	0x00000260
        /*00a4*/ 	.word	0x000000ff
        /*00a8*/ 	.word	0x00000020
        /*00ac*/ 	.short	0x0100
        /*00ae*/ 	.byte	0x08
	.zero		1


	//   ....[4]....
        /*00b0*/ 	.word	0x00000270
        /*00b4*/ 	.word	0x000000ff
        /*00b8*/ 	.word	0x00000010
        /*00bc*/ 	.short	0x0100
        /*00be*/ 	.byte	0x08
	.zero		1


	//   ....[5]....
        /*00c0*/ 	.word	0x00000280
        /*00c4*/ 	.word	0x000000ff
        /*00c8*/ 	.word	0x00000028
        /*00cc*/ 	.short	0x0100
        /*00ce*/ 	.byte	0x08
	.zero		1


	//   ....[6]....
        /*00d0*/ 	.word	0x00000500
        /*00d4*/ 	.word	0x000000ff
        /*00d8*/ 	.word	0x00000040
        /*00dc*/ 	.short	0x0100
        /*00de*/ 	.byte	0x06
	.zero		1


	//   ....[7]....
        /*00e0*/ 	.word	0x00000560
        /*00e4*/ 	.word	0x000000ff
        /*00e8*/ 	.word	0x00000048
        /*00ec*/ 	.short	0x0100
        /*00ee*/ 	.byte	0x06
	.zero		1


	//   ....[8]....
        /*00f0*/ 	.word	0x000014d0
        /*00f4*/ 	.word	0x000000ff
        /*00f8*/ 	.word	0x00000000
        /*00fc*/ 	.short	0x010a
        /*00fe*/ 	.byte	0x06
	.zero		1


	//   ....[9]....
        /*0100*/ 	.word	0x00001510
        /*0104*/ 	.word	0x000000ff
        /*0108*/ 	.word	0x00000000
        /*010c*/ 	.short	0x010a
        /*010e*/ 	.byte	0x06
	.zero		1


	//   ....[10]....
        /*0110*/ 	.word	0x00002040
        /*0114*/ 	.word	0x000000ff
        /*0118*/ 	.word	0x00000000
        /*011c*/ 	.short	0x010a
        /*011e*/ 	.byte	0x0f
	.zero		1


	//   ....[11]....
        /*0120*/ 	.word	0x00002080
        /*0124*/ 	.word	0x000000ff
        /*0128*/ 	.word	0x00000000
        /*012c*/ 	.short	0x010a
        /*012e*/ 	.byte	0x0f
	.zero		1


	//   ....[12]....
        /*0130*/ 	.word	0x000028b0
        /*0134*/ 	.word	0x000000ff
        /*0138*/ 	.word	0x00000000
        /*013c*/ 	.short	0x0101
        /*013e*/ 	.byte	0x08
	.zero		1


	//   ....[13]....
        /*0140*/ 	.word	0x00002f00
        /*0144*/ 	.word	0x000000ff
        /*0148*/ 	.word	0x00000000
        /*014c*/ 	.short	0x0101
        /*014e*/ 	.byte	0x08
	.zero		1


	//   ....[14]....
        /*0150*/ 	.word	0x00008890
        /*0154*/ 	.word	0x00000013
        /*0158*/ 	.word	0x00000018
        /*015c*/ 	.short	0x010a
        /*015e*/ 	.byte	0x3f
	.zero		1


	//   ....[15]....
        /*0160*/ 	.word	0x00008cd0
        /*0164*/ 	.word	0x00000008
        /*0168*/ 	.word	0x00000048
        /*016c*/ 	.short	0x0101
        /*016e*/ 	.byte	0x3f
	.zero		1


	//   ....[16]....
        /*0170*/ 	.word	0x000093e0
        /*0174*/ 	.word	0x00000004
        /*0178*/ 	.word	0x00000000
        /*017c*/ 	.short	0x010a
        /*017e*/ 	.byte	0x3f
	.zero		1


	//   ....[17]....
        /*0180*/ 	.word	0x00009460
        /*0184*/ 	.word	0x00000006
        /*0188*/ 	.word	0x00000000
        /*018c*/ 	.short	0x010a
        /*018e*/ 	.byte	0x3f
	.zero		1


	//   ....[18]....
        /*0190*/ 	.word	0x000094f0
        /*0194*/ 	.word	0x00000003
        /*0198*/ 	.word	0x00000000
        /*019c*/ 	.short	0x010a
        /*019e*/ 	.byte	0x3f
	.zero		1


	//   ....[19]....
        /*01a0*/ 	.word	0x00009560
        /*01a4*/ 	.word	0x0000000b
        /*01a8*/ 	.word	0x00000000
        /*01ac*/ 	.short	0x010a
        /*01ae*/ 	.byte	0x3f
	.zero		1


	//   ....[20]....
        /*01b0*/ 	.word	0x000095c0
        /*01b4*/ 	.word	0x0000008c
        /*01b8*/ 	.word	0x00000000
        /*01bc*/ 	.short	0x010a
        /*01be*/ 	.byte	0x3f
	.zero		1


	//   ....[21]....
        /*01c0*/ 	.word	0x00009690
        /*01c4*/ 	.word	0x00000013
        /*01c8*/ 	.word	0x00000018
        /*01cc*/ 	.short	0x010a
        /*01ce*/ 	.byte	0x3f
	.zero		1


	//   ....[22]....
        /*01d0*/ 	.word	0x00009770
        /*01d4*/ 	.word	0x00000004
        /*01d8*/ 	.word	0x00000000
        /*01dc*/ 	.short	0x010a
        /*01de*/ 	.byte	0x3f
	.zero		1


	//   ....[23]....
        /*01e0*/ 	.word	0x000097c0
        /*01e4*/ 	.word	0x00000006
        /*01e8*/ 	.word	0x00000000
        /*01ec*/ 	.short	0x010a
        /*01ee*/ 	.byte	0x3f
	.zero		1


	//----- nvinfo : EIATTR_NUM_MBARRIERS
	.align		4
.L_28:
        /*01f0*/ 	.byte	0x03, 0x38
        /*01f2*/ 	.short	0x0008


	//----- nvinfo : EIATTR_EXIT_INSTR_OFFSETS
	.align		4
        /*01f4*/ 	.byte	0x04, 0x1c
        /*01f6*/ 	.short	(.L_30 - .L_29)


	//   ....[0]....
.L_29:
        /*01f8*/ 	.word	0x000005b0


	//   ....[1]....
        /*01fc*/ 	.word	0x00000e70


	//   ....[2]....
        /*0200*/ 	.word	0x00007f00


	//   ....[3]....
        /*0204*/ 	.word	0x00008530


	//   ....[4]....
        /*0208*/ 	.word	0x00009540


	//----- nvinfo : EIATTR_MAX_THREADS
	.align		4
.L_30:
        /*020c*/ 	.byte	0x04, 0x05
        /*020e*/ 	.short	(.L_32 - .L_31)
.L_31:
        /*0210*/ 	.word	0x00000180
        /*0214*/ 	.word	0x00000001
        /*0218*/ 	.word	0x00000001


	//----- nvinfo : EIATTR_CRS_STACK_SIZE
	.align		4
.L_32:
        /*021c*/ 	.byte	0x04, 0x1e
        /*021e*/ 	.short	(.L_34 - .L_33)
.L_33:
        /*0220*/ 	.word	0x00000000


	//----- nvinfo : EIATTR_CBANK_PARAM_SIZE
	.align		4
.L_34:
        /*0224*/ 	.byte	0x03, 0x19
        /*0226*/ 	.short	0x0470


	//----- nvinfo : EIATTR_PARAM_CBANK
	.align		4
        /*0228*/ 	.byte	0x04, 0x0a
        /*022a*/ 	.short	(.L_36 - .L_35)
	.align		4
.L_35:
        /*022c*/ 	.word	index@(.nv.constant0._ZN7cutlass13device_kernelINS_4gemm6kernel13GemmUniversalIN4cute5tupleIJiiiiEEENS1_10collective13CollectiveMmaINS1_37MainloopSm90TmaGmmaWarpSpecializedFP8ILi3ENS5_IJNS4_1CILi1EEESB_SB_EEENS1_35KernelTmaWarpSpecializedCooperativeEEENS5_IJNSA_ILi128EEESF_NSA_ILi256EEEEEENS_12float_e4m3_tENS5_IJlSB_lEEESI_SJ_NS4_8TiledMMAINS4_8MMA_AtomIJNS4_4SM904GMMA31MMA_64x128x32_F32E4M3E4M3_SS_TNILNSN_7ScaleInE1ELSP_1EEEEEENS4_6LayoutINS5_IJNSA_ILi2EEESB_SB_EEENS5_IJSB_NSA_ILi0EEESV_EEEEENS5_IJNS4_10UnderscoreESY_SY_EEEEENS4_13SM90_TMA_LOADENS4_14ComposedLayoutINS4_7SwizzleILi3ELi4ELi3EEENS4_18smem_ptr_flag_bitsILi8EEENSS_INS5_IJNSA_ILi8EEESF_EEENS5_IJSF_SB_EEEEEEEvNS4_8identityES11_S1B_vS1C_EENS_8epilogue10collective6detail29Sm90TmaWarpSpecializedAdapterINS1F_15DefaultEpilogueISI_SJ_SJ_NS1E_6thread17LinearCombinationISI_Li1EffLNS1J_9ScaleType4KindE0ELNS_15FloatRoundStyleE2ESI_EENS1_15EpilogueDefaultEEEEEvvEEEEvNT_6ParamsE)
        /*0230*/ 	.short	0x0210
        /*0232*/ 	.short	0x0470


	//----- nvinfo : EIATTR_SW_WAR
	.align		4
.L_36:
        /*0234*/ 	.byte	0x04, 0x36
        /*0236*/ 	.short	(.L_38 - .L_37)
.L_37:
        /*0238*/ 	.word	0x00000008
.L_38:


//--------------------- .nv.callgraph             --------------------------
	.section	.nv.callgraph,"",@"SHT_CUDA_CALLGRAPH"
	.align	4
	.sectionentsize	8
	.align		4
        /*0000*/ 	.word	0x00000000
	.align		4
        /*0004*/ 	.word	0xffffffff
	.align		4
        /*0008*/ 	.word	0x00000000
	.align		4
        /*000c*/ 	.word	0xfffffffe
	.align		4
        /*0010*/ 	.word	0x00000000
	.align		4
        /*0014*/ 	.word	0xfffffffd
	.align		4
        /*0018*/ 	.word	0x00000000
	.align		4
        /*001c*/ 	.word	0xfffffffc


//--------------------- .nv.constant4             --------------------------
	.section	.nv.constant4,"a",@progbits
	.align	8
	.align		8
.nv.constant4:
        /*0000*/ 	.dword	_ZN39_INTERNAL_dfb4fb19_4_k_cu_5e1ab344_63554cuda3std3__45__cpo5beginE
	.align		8
        /*0008*/ 	.dword	_ZN39_INTERNAL_dfb4fb19_4_k_cu_5e1ab344_63554cuda3std3__45__cpo3endE
	.align		8
        /*0010*/ 	.dword	_ZN39_INTERNAL_dfb4fb19_4_k_cu_5e1ab344_63554cuda3std3__45__cpo6cbeginE
	.align		8
        /*0018*/ 	.dword	_ZN39_INTERNAL_dfb4fb19_4_k_cu_5e1ab344_63554cuda3std3__45__cpo4cendE
	.align		8
        /*0020*/ 	.dword	_ZN39_INTERNAL_dfb4fb19_4_k_cu_5e1ab344_63554cuda3std3__441_GLOBAL__N__dfb4fb19_4_k_cu_5e1ab344_63556ignoreE
	.align		8
        /*0028*/ 	.dword	_ZN39_INTERNAL_dfb4fb19_4_k_cu_5e1ab344_63554cuda3std3__419piecewise_constructE
	.align		8
        /*0030*/ 	.dword	_ZN39_INTERNAL_dfb4fb19_4_k_cu_5e1ab344_63554cuda3std3__48in_placeE
	.align		8
        /*0038*/ 	.dword	_ZN39_INTERNAL_dfb4fb19_4_k_cu_5e1ab344_63554cuda3std6ranges3__45__cpo4swapE
	.align		8
        /*0040*/ 	.dword	_ZN39_INTERNAL_dfb4fb19_4_k_cu_5e1ab344_63554cuda3std6ranges3__45__cpo9iter_moveE
	.align		8
        /*0048*/ 	.dword	_ZN39_INTERNAL_dfb4fb19_4_k_cu_5e1ab344_63554cute7productE
	.align		8
        /*0050*/ 	.dword	_ZN39_INTERNAL_dfb4fb19_4_k_cu_5e1ab344_63554cute1_E


//--------------------- .text._ZN7cutlass13device_kernelINS_4gemm6kernel13GemmUniversalIN4cute5tupleIJiiiiEEENS1_10collective13CollectiveMmaINS1_37MainloopSm90TmaGmmaWarpSpecializedFP8ILi3ENS5_IJNS4_1CILi1EEESB_SB_EEENS1_35KernelTmaWarpSpecializedCooperativeEEENS5_IJNSA_ILi128EEESF_NSA_ILi256EEEEEENS_12float_e4m3_tENS5_IJlSB_lEEESI_SJ_NS4_8TiledMMAINS4_8MMA_AtomIJNS4_4SM904GMMA31MMA_64x128x32_F32E4M3E4M3_SS_TNILNSN_7ScaleInE1ELSP_1EEEEEENS4_6LayoutINS5_IJNSA_ILi2EEESB_SB_EEENS5_IJSB_NSA_ILi0EEESV_EEEEENS5_IJNS4_10UnderscoreESY_SY_EEEEENS4_13SM90_TMA_LOADENS4_14ComposedLayoutINS4_7SwizzleILi3ELi4ELi3EEENS4_18smem_ptr_flag_bitsILi8EEENSS_INS5_IJNSA_ILi8EEESF_EEENS5_IJSF_SB_EEEEEEEvNS4_8identityES11_S1B_vS1C_EENS_8epilogue10collective6detail29Sm90TmaWarpSpecializedAdapterINS1F_15DefaultEpilogueISI_SJ_SJ_NS1E_6thread17LinearCombinationISI_Li1EffLNS1J_9ScaleType4KindE0ELNS_15FloatRoundStyleE2ESI_EENS1_15EpilogueDefaultEEEEEvvEEEEvNT_6ParamsE --------------------------
	.section	.text._ZN7cutlass13device_kernelINS_4gemm6kernel13GemmUniversalIN4cute5tupleIJiiiiEEENS1_10collective13CollectiveMmaINS1_37MainloopSm90TmaGmmaWarpSpecializedFP8ILi3ENS5_IJNS4_1CILi1EEESB_SB_EEENS1_35KernelTmaWarpSpecializedCooperativeEEENS5_IJNSA_ILi128EEESF_NSA_ILi256EEEEEENS_12float_e4m3_tENS5_IJlSB_lEEESI_SJ_NS4_8TiledMMAINS4_8MMA_AtomIJNS4_4SM904GMMA31MMA_64x128x32_F32E4M3E4M3_SS_TNILNSN_7ScaleInE1ELSP_1EEEEEENS4_6LayoutINS5_IJNSA_ILi2EEESB_SB_EEENS5_IJSB_NSA_ILi0EEESV_EEEEENS5_IJNS4_10UnderscoreESY_SY_EEEEENS4_13SM90_TMA_LOADENS4_14ComposedLayoutINS4_7SwizzleILi3ELi4ELi3EEENS4_18smem_ptr_flag_bitsILi8EEENSS_INS5_IJNSA_ILi8EEESF_EEENS5_IJSF_SB_EEEEEEEvNS4_8identityES11_S1B_vS1C_EENS_8epilogue10collective6detail29Sm90TmaWarpSpecializedAdapterINS1F_15DefaultEpilogueISI_SJ_SJ_NS1E_6thread17LinearCombinationISI_Li1EffLNS1J_9ScaleType4KindE0ELNS_15FloatRoundStyleE2ESI_EENS1_15EpilogueDefaultEEEEEvvEEEEvNT_6ParamsE,"ax",@progbits
	.align	128
.text._ZN7cutlass13device_kernelINS_4gemm6kernel13GemmUniversalIN4cute5tupleIJiiiiEEENS1_10collective13CollectiveMmaINS1_37MainloopSm90TmaGmmaWarpSpecializedFP8ILi3ENS5_IJNS4_1CILi1EEESB_SB_EEENS1_35KernelTmaWarpSpecializedCooperativeEEENS5_IJNSA_ILi128EEESF_NSA_ILi256EEEEEENS_12float_e4m3_tENS5_IJlSB_lEEESI_SJ_NS4_8TiledMMAINS4_8MMA_AtomIJNS4_4SM904GMMA31MMA_64x128x32_F32E4M3E4M3_SS_TNILNSN_7ScaleInE1ELSP_1EEEEEENS4_6LayoutINS5_IJNSA_ILi2EEESB_SB_EEENS5_IJSB_NSA_ILi0EEESV_EEEEENS5_IJNS4_10UnderscoreESY_SY_EEEEENS4_13SM90_TMA_LOADENS4_14ComposedLayoutINS4_7SwizzleILi3ELi4ELi3EEENS4_18smem_ptr_flag_bitsILi8EEENSS_INS5_IJNSA_ILi8EEESF_EEENS5_IJSF_SB_EEEEEEEvNS4_8identityES11_S1B_vS1C_EENS_8epilogue10collective6detail29Sm90TmaWarpSpecializedAdapterINS1F_15DefaultEpilogueISI_SJ_SJ_NS1E_6thread17LinearCombinationISI_Li1EffLNS1J_9ScaleType4KindE0ELNS_15FloatRoundStyleE2ESI_EENS1_15EpilogueDefaultEEEEEvvEEEEvNT_6ParamsE:
        .type           _ZN7cutlass13device_kernelINS_4gemm6kernel13GemmUniversalIN4cute5tupleIJiiiiEEENS1_10collective13CollectiveMmaINS1_37MainloopSm90TmaGmmaWarpSpecializedFP8ILi3ENS5_IJNS4_1CILi1EEESB_SB_EEENS1_35KernelTmaWarpSpecializedCooperativeEEENS5_IJNSA_ILi128EEESF_NSA_ILi256EEEEEENS_12float_e4m3_tENS5_IJlSB_lEEESI_SJ_NS4_8TiledMMAINS4_8MMA_AtomIJNS4_4SM904GMMA31MMA_64x128x32_F32E4M3E4M3_SS_TNILNSN_7ScaleInE1ELSP_1EEEEEENS4_6LayoutINS5_IJNSA_ILi2EEESB_SB_EEENS5_IJSB_NSA_ILi0EEESV_EEEEENS5_IJNS4_10UnderscoreESY_SY_EEEEENS4_13SM90_TMA_LOADENS4_14ComposedLayoutINS4_7SwizzleILi3ELi4ELi3EEENS4_18smem_ptr_flag_bitsILi8EEENSS_INS5_IJNSA_ILi8EEESF_EEENS5_IJSF_SB_EEEEEEEvNS4_8identityES11_S1B_vS1C_EENS_8epilogue10collective6detail29Sm90TmaWarpSpecializedAdapterINS1F_15DefaultEpilogueISI_SJ_SJ_NS1E_6thread17LinearCombinationISI_Li1EffLNS1J_9ScaleType4KindE0ELNS_15FloatRoundStyleE2ESI_EENS1_15EpilogueDefaultEEEEEvvEEEEvNT_6ParamsE,@function
        .size           _ZN7cutlass13device_kernelINS_4gemm6kernel13GemmUniversalIN4cute5tupleIJiiiiEEENS1_10collective13CollectiveMmaINS1_37MainloopSm90TmaGmmaWarpSpecializedFP8ILi3ENS5_IJNS4_1CILi1EEESB_SB_EEENS1_35KernelTmaWarpSpecializedCooperativeEEENS5_IJNSA_ILi128EEESF_NSA_ILi256EEEEEENS_12float_e4m3_tENS5_IJlSB_lEEESI_SJ_NS4_8TiledMMAINS4_8MMA_AtomIJNS4_4SM904GMMA31MMA_64x128x32_F32E4M3E4M3_SS_TNILNSN_7ScaleInE1ELSP_1EEEEEENS4_6LayoutINS5_IJNSA_ILi2EEESB_SB_EEENS5_IJSB_NSA_ILi0EEESV_EEEEENS5_IJNS4_10UnderscoreESY_SY_EEEEENS4_13SM90_TMA_LOADENS4_14ComposedLayoutINS4_7SwizzleILi3ELi4ELi3EEENS4_18smem_ptr_flag_bitsILi8EEENSS_INS5_IJNSA_ILi8EEESF_EEENS5_IJSF_SB_EEEEEEEvNS4_8identityES11_S1B_vS1C_EENS_8epilogue10collective6detail29Sm90TmaWarpSpecializedAdapterINS1F_15DefaultEpilogueISI_SJ_SJ_NS1E_6thread17LinearCombinationISI_Li1EffLNS1J_9ScaleType4KindE0ELNS_15FloatRoundStyleE2ESI_EENS1_15EpilogueDefaultEEEEEvvEEEEvNT_6ParamsE,(.L_x_199 - _ZN7cutlass13device_kernelINS_4gemm6kernel13GemmUniversalIN4cute5tupleIJiiiiEEENS1_10collective13CollectiveMmaINS1_37MainloopSm90TmaGmmaWarpSpecializedFP8ILi3ENS5_IJNS4_1CILi1EEESB_SB_EEENS1_35KernelTmaWarpSpecializedCooperativeEEENS5_IJNSA_ILi128EEESF_NSA_ILi256EEEEEENS_12float_e4m3_tENS5_IJlSB_lEEESI_SJ_NS4_8TiledMMAINS4_8MMA_AtomIJNS4_4SM904GMMA31MMA_64x128x32_F32E4M3E4M3_SS_TNILNSN_7ScaleInE1ELSP_1EEEEEENS4_6LayoutINS5_IJNSA_ILi2EEESB_SB_EEENS5_IJSB_NSA_ILi0EEESV_EEEEENS5_IJNS4_10UnderscoreESY_SY_EEEEENS4_13SM90_TMA_LOADENS4_14ComposedLayoutINS4_7SwizzleILi3ELi4ELi3EEENS4_18smem_ptr_flag_bitsILi8EEENSS_INS5_IJNSA_ILi8EEESF_EEENS5_IJSF_SB_EEEEEEEvNS4_8identityES11_S1B_vS1C_EENS_8epilogue10collective6detail29Sm90TmaWarpSpecializedAdapterINS1F_15DefaultEpilogueISI_SJ_SJ_NS1E_6thread17LinearCombinationISI_Li1EffLNS1J_9ScaleType4KindE0ELNS_15FloatRoundStyleE2ESI_EENS1_15EpilogueDefaultEEEEEvvEEEEvNT_6ParamsE)
        .other          _ZN7cutlass13device_kernelINS_4gemm6kernel13GemmUniversalIN4cute5tupleIJiiiiEEENS1_10collective13CollectiveMmaINS1_37MainloopSm90TmaGmmaWarpSpecializedFP8ILi3ENS5_IJNS4_1CILi1EEESB_SB_EEENS1_35KernelTmaWarpSpecializedCooperativeEEENS5_IJNSA_ILi128EEESF_NSA_ILi256EEEEEENS_12float_e4m3_tENS5_IJlSB_lEEESI_SJ_NS4_8TiledMMAINS4_8MMA_AtomIJNS4_4SM904GMMA31MMA_64x128x32_F32E4M3E4M3_SS_TNILNSN_7ScaleInE1ELSP_1EEEEEENS4_6LayoutINS5_IJNSA_ILi2EEESB_SB_EEENS5_IJSB_NSA_ILi0EEESV_EEEEENS5_IJNS4_10UnderscoreESY_SY_EEEEENS4_13SM90_TMA_LOADENS4_14ComposedLayoutINS4_7SwizzleILi3ELi4ELi3EEENS4_18smem_ptr_flag_bitsILi8EEENSS_INS5_IJNSA_ILi8EEESF_EEENS5_IJSF_SB_EEEEEEEvNS4_8identityES11_S1B_vS1C_EENS_8epilogue10collective6detail29Sm90TmaWarpSpecializedAdapterINS1F_15DefaultEpilogueISI_SJ_SJ_NS1E_6thread17LinearCombinationISI_Li1EffLNS1J_9ScaleType4KindE0ELNS_15FloatRoundStyleE2ESI_EENS1_15EpilogueDefaultEEEEEvvEEEEvNT_6ParamsE,@"STO_CUDA_ENTRY STV_DEFAULT"
_ZN7cutlass13device_kernelINS_4gemm6kernel13GemmUniversalIN4cute5tupleIJiiiiEEENS1_10collective13CollectiveMmaINS1_37MainloopSm90TmaGmmaWarpSpecializedFP8ILi3ENS5_IJNS4_1CILi1EEESB_SB_EEENS1_35KernelTmaWarpSpecializedCooperativeEEENS5_IJNSA_ILi128EEESF_NSA_ILi256EEEEEENS_12float_e4m3_tENS5_IJlSB_lEEESI_SJ_NS4_8TiledMMAINS4_8MMA_AtomIJNS4_4SM904GMMA31MMA_64x128x32_F32E4M3E4M3_SS_TNILNSN_7ScaleInE1ELSP_1EEEEEENS4_6LayoutINS5_IJNSA_ILi2EEESB_SB_EEENS5_IJSB_NSA_ILi0EEESV_EEEEENS5_IJNS4_10UnderscoreESY_SY_EEEEENS4_13SM90_TMA_LOADENS4_14ComposedLayoutINS4_7SwizzleILi3ELi4ELi3EEENS4_18smem_ptr_flag_bitsILi8EEENSS_INS5_IJNSA_ILi8EEESF_EEENS5_IJSF_SB_EEEEEEEvNS4_8identityES11_S1B_vS1C_EENS_8epilogue10collective6detail29Sm90TmaWarpSpecializedAdapterINS1F_15DefaultEpilogueISI_SJ_SJ_NS1E_6thread17LinearCombinationISI_Li1EffLNS1J_9ScaleType4KindE0ELNS_15FloatRoundStyleE2ESI_EENS1_15EpilogueDefaultEEEEEvvEEEEvNT_6ParamsE:
[----:B------:R-:W-:Y:S01]  /*0000*/  LDC R1, c[0x0][0x28] ;  /* 0x00000a00ff017b82 */ /* 0x000fe20000000800 */
[----:B------:R-:W0:Y:S01]  /*0010*/  S2R R0, SR_TID.X ;  /* 0x0000000000007919 */ /* 0x000e220000002100 */
[----:B------:R-:W-:Y:S01]  /*0020*/  ELECT P0, URZ, PT ;  /* 0x00000000003f782f */ /* 0x000fe20003800000 */
[----:B------:R-:W-:Y:S01]  /*0030*/  BSSY B0, `(.L_x_0) ;  /* 0x000000f000007945 */ /* 0x000fe20003800000 */
[--C-:B0-----:R-:W-:Y:S02]  /*0040*/  SHF.R.U32.HI R2, RZ, 0x5, R0.reuse ;  /* 0x00000005ff027819 */ /* 0x101fe40000011600 */
[----:B------:R-:W-:-:S03]  /*0050*/  SHF.R.U32.HI R3, RZ, 0x7, R0 ;  /* 0x00000007ff037819 */ /* 0x000fc60000011600 */
[----:B------:R-:W0:Y:S04]  /*0060*/  SHFL.IDX PT, R5, R2, RZ, 0x1f ;  /* 0x00001fff02057589 */ /* 0x000e2800000e0000 */
[----:B------:R1:W2:Y:S01]  /*0070*/  SHFL.IDX PT, R6, R3, RZ, 0x1f ;  /* 0x00001fff03067589 */ /* 0x0002a200000e0000 */
[----:B0-----:R-:W-:-:S13]  /*0080*/  ISETP.NE.OR P0, PT, R5, RZ, !P0 ;  /* 0x000000ff0500720c */ /* 0x001fda0004705670 */
[----:B-12---:R-:W-:Y:S05]  /*0090*/  @P0 BRA `(.L_x_1) ;  /* 0x0000000000200947 */ /* 0x006fea0003800000 */
[----:B------:R-:W-:Y:S02]  /*00a0*/  ULDC.64 UR4, c[0x0][0x198] ;  /* 0x0000660000047ab9 */ /* 0x000fe40000000a00 */
[----:B------:R-:W-:Y:S02]  /*00b0*/  UIADD3 UR6, UP0, UR4, 0xf0, URZ ;  /* 0x000000f004067890 */ /* 0x000fe4000ff1e03f */
[----:B------:R-:W-:Y:S02]  /*00c0*/  UIADD3 UR4, UP1, UR4, 0x1f0, URZ ;  /* 0x000001f004047890 */ /* 0x000fe4000ff3e03f */
[----:B------:R-:W-:Y:S02]  /*00d0*/  UIADD3.X UR7, URZ, UR5, URZ, UP0, !UPT ;  /* 0x000000053f077290 */ /* 0x000fe400087fe43f */
[----:B------:R-:W-:-:S07]  /*00e0*/  UIADD3.X UR5, URZ, UR5, URZ, UP1, !UPT ;  /* 0x000000053f057290 */ /* 0x000fce0008ffe43f */
[----:B------:R0:W-:Y:S02]  /*00f0*/  UTMACCTL.PF [UR6] ;  /* 0x00000000060079b9 */ /* 0x0001e40008040000 */
[----:B------:R0:W-:Y:S02]  /*0100*/  UTMACCTL.PF [UR4] ;  /* 0x00000000040079b9 */ /* 0x0001e40008040000 */
[----:B0-----:R-:W-:Y:S01]  /*0110*/  NOP ;  /* 0x0000000000007918 */ /* 0x001fe20000000000 */
.L_x_1:
[----:B------:R-:W-:Y:S05]  /*0120*/  BSYNC B0 ;  /* 0x0000000000007941 */ /* 0x000fea0003800000 */
.L_x_0:
[----:B------:R-:W0:Y:S02]  /*0130*/  SHFL.IDX PT, R3, R2, RZ, 0x1f ;  /* 0x00001fff02037589 */ /* 0x000e2400000e0000 */
[----:B0-----:R-:W-:-:S13]  /*0140*/  ISETP.NE.AND P0, PT, R3, RZ, PT ;  /* 0x000000ff0300720c */ /* 0x001fda0003f05270 */
[----:B------:R-:W-:Y:S05]  /*0150*/  @P0 BRA `(.L_x_2) ;  /* 0x0000000000500947 */ /* 0x000fea0003800000 */
[----:B------:R-:W0:Y:S01]  /*0160*/  S2UR UR8, SR_CgaCtaId ;  /* 0x00000000000879c3 */ /* 0x000e220000008800 */
[----:B------:R-:W-:Y:S01]  /*0170*/  UMOV UR4, 0x400 ;  /* 0x0000040000047882 */ /* 0x000fe20000000000 */
[----:B------:R-:W-:Y:S01]  /*0180*/  UMOV UR5, 0x1 ;  /* 0x0000000100057882 */ /* 0x000fe20000000000 */
[----:B------:R-:W-:Y:S01]  /*0190*/  UMOV UR6, 0x100 ;  /* 0x0000010000067882 */ /* 0x000fe20000000000 */
[----:B------:R-:W-:Y:S01]  /*01a0*/  ELECT P0, URZ, PT ;  /* 0x00000000003f782f */ /* 0x000fe20003800000 */
[----:B------:R-:W-:-:S04]  /*01b0*/  UIADD3 UR6, -UR6, 0x100000, URZ ;  /* 0x0010000006067890 */ /* 0x000fc8000fffe13f */
[----:B------:R-:W-:Y:S02]  /*01c0*/  USHF.L.U32 UR7, UR6, 0xb, URZ ;  /* 0x0000000b06077899 */ /* 0x000fe4000800063f */
[----:B------:R-:W-:Y:S02]  /*01d0*/  USHF.L.U32 UR6, UR6, 0x1, URZ ;  /* 0x0000000106067899 */ /* 0x000fe4000800063f */
[----:B0-----:R-:W-:Y:S02]  /*01e0*/  ULEA UR8, UR8, UR4, 0x18 ;  /* 0x0000000408087291 */ /* 0x001fe4000f8ec03f */
[----:B------:R-:W-:-:S04]  /*01f0*/  UIADD3 UR4, -UR5, 0x100000, URZ ;  /* 0x0010000005047890 */ /* 0x000fc8000fffe13f */
[----:B------:R-:W-:Y:S02]  /*0200*/  USHF.L.U32 UR5, UR4, 0xb, URZ ;  /* 0x0000000b04057899 */ /* 0x000fe4000800063f */
[----:B------:R-:W-:Y:S01]  /*0210*/  USHF.L.U32 UR4, UR4, 0x1, URZ ;  /* 0x0000000104047899 */ /* 0x000fe2000800063f */
[----:B------:R-:W0:Y:S11]  /*0220*/  FENCE.VIEW.ASYNC.S ;  /* 0x00000000000073c6 */ /* 0x000e360000000000 */
[----:B0-----:R0:W1:Y:S01]  /*0230*/  SYNCS.EXCH.64 URZ, [UR8], UR4 ;  /* 0x00000004083f75b2 */ /* 0x0010620008000100 */
[----:B------:R0:W2:Y:S01]  /*0240*/  SYNCS.EXCH.64 URZ, [UR8+0x18], UR6 ;  /* 0x00001806083f75b2 */ /* 0x0000a20008000100 */
[----:B------:R0:W3:Y:S01]  /*0250*/  SYNCS.EXCH.64 URZ, [UR8+0x8], UR4 ;  /* 0x00000804083f75b2 */ /* 0x0000e20008000100 */
[----:B------:R0:W4:Y:S01]  /*0260*/  SYNCS.EXCH.64 URZ, [UR8+0x20], UR6 ;  /* 0x00002006083f75b2 */ /* 0x0001220008000100 */
[----:B------:R0:W0:Y:S01]  /*0270*/  SYNCS.EXCH.64 URZ, [UR8+0x10], UR4 ;  /* 0x00001004083f75b2 */ /* 0x0000220008000100 */
[----:B------:R0:W0:Y:S01]  /*0280*/  SYNCS.EXCH.64 URZ, [UR8+0x28], UR6 ;  /* 0x00002806083f75b2 */ /* 0x0000220008000100 */
[----:B------:R-:W-:Y:S01]  /*0290*/  NOP ;  /* 0x0000000000007918 */ /* 0x000fe20000000000 */
.L_x_2:
[----:B------:R-:W5:Y:S01]  /*02a0*/  SHFL.IDX PT, R2, R2, RZ, 0x1f ;  /* 0x00001fff02027589 */ /* 0x000f6200000e0000 */
[----:B------:R-:W1:Y:S01]  /*02b0*/  LDC R3, c[0x0][0x65c] ;  /* 0x00019700ff037b82 */ /* 0x000e620000000800 */
[----:B------:R-:W-:Y:S02]  /*02c0*/  ELECT P0, URZ, PT ;  /* 0x00000000003f782f */ /* 0x000fe40003800000 */
[----:B------:R-:W-:Y:S01]  /*02d0*/  SHF.R.S32.HI R4, RZ, 0x1f, R5 ;  /* 0x0000001fff047819 */ /* 0x000fe20000011405 */
[----:B------:R-:W2:Y:S01]  /*02e0*/  S2R R10, SR_CTAID.Y ;  /* 0x00000000000a7919 */ /* 0x000ea20000002600 */
[----:B0-----:R-:W-:Y:S01]  /*02f0*/  UMOV UR4, 0x20 ;  /* 0x0000002000047882 */ /* 0x001fe20000000000 */
[C---:B------:R-:W-:Y:S01]  /*0300*/  ISETP.NE.AND P3, PT, R6.reuse, RZ, PT ;  /* 0x000000ff0600720c */ /* 0x040fe20003f65270 */
[----:B------:R-:W-:Y:S01]  /*0310*/  VIADD R11, R6, 0xffffffff ;  /* 0xffffffff060b7836 */ /* 0x000fe20000000000 */
[----:B------:R-:W0:Y:S01]  /*0320*/  S2R R8, SR_CTAID.X ;  /* 0x0000000000087919 */ /* 0x000e220000002500 */
[----:B------:R-:W-:Y:S01]  /*0330*/  LEA.HI R4, R4, R5, RZ, 0x2 ;  /* 0x0000000504047211 */ /* 0x000fe200078f10ff */
[----:B------:R-:W-:Y:S01]  /*0340*/  NOP ;  /* 0x0000000000007918 */ /* 0x000fe20000000000 */
[----:B------:R-:W-:Y:S01]  /*0350*/  NOP ;  /* 0x0000000000007918 */ /* 0x000fe20000000000 */
[----:B------:R-:W-:-:S02]  /*0360*/  ISETP.GE.U32.AND P1, PT, R11, 0x2, PT ;  /* 0x000000020b00780c */ /* 0x000fc40003f26070 */
[----:B------:R-:W-:-:S05]  /*0370*/  LOP3.LUT R4, R4, 0xfffffffc, RZ, 0xc0, !PT ;  /* 0xfffffffc04047812 */ /* 0x000fca00078ec0ff */
[----:B------:R-:W-:Y:S01]  /*0380*/  IMAD.IADD R5, R5, 0x1, -R4 ;  /* 0x0000000105057824 */ /* 0x000fe200078e0a04 */
[----:B-----5:R-:W-:Y:S02]  /*0390*/  ISETP.NE.OR P0, PT, R2, RZ, !P0 ;  /* 0x000000ff0200720c */ /* 0x020fe40004705670 */
[----:B-1----:R-:W-:-:S11]  /*03a0*/  ISETP.NE.AND P2, PT, R3, 0x1, PT ;  /* 0x000000010300780c */ /* 0x002fd60003f45270 */
[----:B------:R-:W-:Y:S01]  /*03b0*/  VOTEU.ALL UP0, P0 ;  /* 0x00000000003f7886 */ /* 0x000fe20000000000 */
[----:B------:R-:W-:Y:S01]  /*03c0*/  VOTEU.ALL UP1, P0 ;  /* 0x00000000003f7886 */ /* 0x000fe20000020000 */
[----:B------:R-:W0:Y:S01]  /*03d0*/  @P2 LDC R9, c[0x0][0x10] ;  /* 0x00000400ff092b82 */ /* 0x000e220000000800 */
[----:B--2---:R-:W-:Y:S02]  /*03e0*/  @P2 IMAD.MOV.U32 R2, RZ, RZ, R10 ;  /* 0x000000ffff022224 */ /* 0x004fe400078e000a */
[----:B------:R-:W-:Y:S01]  /*03f0*/  @!UP0 UMOV UR6, 0x400 ;  /* 0x0000040000068882 */ /* 0x000fe20000000000 */
[----:B------:R-:W-:-:S04]  /*0400*/  @!UP0 UIADD3 UR4, -UR4, 0x100000, URZ ;  /* 0x0010000004048890 */ /* 0x000fc8000fffe13f */
[----:B------:R-:W-:Y:S02]  /*0410*/  @!UP0 USHF.L.U32 UR5, UR4, 0xb, URZ ;  /* 0x0000000b04058899 */ /* 0x000fe4000800063f */
[----:B------:R-:W-:Y:S01]  /*0420*/  @!UP0 USHF.L.U32 UR4, UR4, 0x1, URZ ;  /* 0x0000000104048899 */ /* 0x000fe2000800063f */
[----:B------:R-:W-:Y:S02]  /*0430*/  @P2 IMAD.MOV.U32 R3, RZ, RZ, RZ ;  /* 0x000000ffff032224 */ /* 0x000fe400078e00ff */
[----:B------:R-:W-:Y:S01]  /*0440*/  @P2 IMAD.MOV.U32 R13, RZ, RZ, RZ ;  /* 0x000000ffff0d2224 */ /* 0x000fe200078e00ff */
[----:B------:R-:W1:Y:S08]  /*0450*/  @!UP0 S2UR UR7, SR_CgaCtaId ;  /* 0x00000000000789c3 */ /* 0x000e700000008800 */
[----:B------:R-:W2:Y:S01]  /*0460*/  @!P2 LDC R7, c[0x0][0xc] ;  /* 0x00000300ff07ab82 */ /* 0x000ea20000000800 */
[----:B0-----:R-:W-:-:S04]  /*0470*/  @P2 IMAD.WIDE.U32 R2, R8, R9, R2 ;  /* 0x0000000908022225 */ /* 0x001fc800078e0002 */
[----:B------:R-:W-:Y:S02]  /*0480*/  IMAD.MOV.U32 R9, RZ, RZ, RZ ;  /* 0x000000ffff097224 */ /* 0x000fe400078e00ff */
[----:B------:R-:W-:Y:S01]  /*0490*/  @P2 IMAD.IADD R3, R3, 0x1, R13 ;  /* 0x0000000103032824 */ /* 0x000fe200078e020d */
[----:B-1----:R-:W-:Y:S01]  /*04a0*/  @!UP0 ULEA UR6, UR7, UR6, 0x18 ;  /* 0x0000000607068291 */ /* 0x002fe2000f8ec03f */
[----:B------:R-:W-:Y:S01]  /*04b0*/  VOTEU.ALL UP0, P0 ;  /* 0x00000000003f7886 */ /* 0x000fe20000000000 */
[----:B------:R-:W-:-:S04]  /*04c0*/  ISETP.NE.AND P0, PT, R5, 0x3, PT ;  /* 0x000000030500780c */ /* 0x000fc80003f05270 */
[----:B------:R-:W-:-:S04]  /*04d0*/  ISETP.EQ.OR P0, PT, R5, RZ, !P0 ;  /* 0x000000ff0500720c */ /* 0x000fc80004702670 */
[----:B------:R-:W-:Y:S01]  /*04e0*/  ISETP.EQ.AND P0, PT, R6, RZ, P0 ;  /* 0x000000ff0600720c */ /* 0x000fe20000702270 */
[----:B------:R-:W0:Y:S02]  /*04f0*/  FENCE.VIEW.ASYNC.S ;  /* 0x00000000000073c6 */ /* 0x000e240000000000 */
[----:B0-----:R0:W3:Y:S01]  /*0500*/  @!UP0 SYNCS.EXCH.64 URZ, [UR6+0x40], UR4 ;  /* 0x00004004063f85b2 */ /* 0x0010e20008000100 */
[----:B--2---:R-:W-:Y:S01]  /*0510*/  @!P2 IMAD.WIDE.U32 R6, R7, R10, R8 ;  /* 0x0000000a0706a225 */ /* 0x004fe200078e0008 */
[----:B------:R-:W-:-:S03]  /*0520*/  SEL R4, RZ, 0x1, !P0 ;  /* 0x00000001ff047807 */ /* 0x000fc60004000000 */
[----:B------:R-:W-:Y:S02]  /*0530*/  @!P2 IMAD.MOV.U32 R2, RZ, RZ, R6 ;  /* 0x000000ffff02a224 */ /* 0x000fe400078e0006 */
[----:B------:R-:W-:Y:S01]  /*0540*/  @!P2 IMAD.MOV.U32 R3, RZ, RZ, R7 ;  /* 0x000000ffff03a224 */ /* 0x000fe200078e0007 */
[----:B------:R-:W-:Y:S01]  /*0550*/  SEL R4, R4, 0x2, P1 ;  /* 0x0000000204047807 */ /* 0x000fe20000800000 */
[----:B------:R0:W3:Y:S01]  /*0560*/  @!UP1 SYNCS.EXCH.64 URZ, [UR6+0x48], UR4 ;  /* 0x00004804063f95b2 */ /* 0x0000e20008000100 */
[----:B------:R-:W-:Y:S01]  /*0570*/  NOP ;  /* 0x0000000000007918 */ /* 0x000fe20000000000 */
[----:B---34-:R-:W-:Y:S06]  /*0580*/  BAR.SYNC.DEFER_BLOCKING 0x0 ;  /* 0x0000000000007b1d */ /* 0x018fec0000010000 */
[----:B------:R-:W-:Y:S05]  /*0590*/  @!P3 BRA `(.L_x_3) ;  /* 0x00000078005cb947 */ /* 0x000fea0003800000 */
[----:B------:R-:W-:-:S13]  /*05a0*/  ISETP.GT.U32.AND P0, PT, R11, 0x1, PT ;  /* 0x000000010b00780c */ /* 0x000fda0003f04070 */
[----:B0-----:R-:W-:Y:S05]  /*05b0*/  @P0 EXIT ;  /* 0x000000000000094d */ /* 0x001fea0003800000 */
[----:B------:R-:W-:Y:S01]  /*05c0*/  ULDC.64 UR4, c[0x0][0x650] ;  /* 0x0001940000047ab9 */ /* 0x000fe20000000a00 */
[----:B------:R-:W-:Y:S01]  /*05d0*/  PRMT R12, RZ, 0x7610, R12 ;  /* 0x00007610ff0c7816 */ /* 0x000fe2000000000c */
[----:B------:R-:W-:Y:S01]  /*05e0*/  IMAD.MOV.U32 R6, RZ, RZ, -0x1 ;  /* 0xffffffffff067424 */ /* 0x000fe200078e00ff */
[----:B------:R-:W-:Y:S01]  /*05f0*/  ISETP.GE.U32.AND P0, PT, R2, UR4, PT ;  /* 0x0000000402007c0c */ /* 0x000fe2000bf06070 */
[----:B------:R-:W-:Y:S02]  /*0600*/  IMAD.MOV.U32 R7, RZ, RZ, -0x1 ;  /* 0xffffffffff077424 */ /* 0x000fe400078e00ff */
[----:B------:R-:W-:Y:S01]  /*0610*/  IMAD.MOV.U32 R5, RZ, RZ, -0x1 ;  /* 0xffffffffff057424 */ /* 0x000fe200078e00ff */
[----:B------:R-:W-:-:S13]  /*0620*/  ISETP.GE.U32.AND.EX P0, PT, R3, UR5, PT, P0 ;  /* 0x0000000503007c0c */ /* 0x000fda000bf06100 */
[----:B------:R-:W-:Y:S05]  /*0630*/  @P0 BRA `(.L_x_4) ;  /* 0x00000004005c0947 */ /* 0x000fea0003800000 */
[----:B------:R-:W0:Y:S01]  /*0640*/  LDC.64 R16, c[0x0][0x628] ;  /* 0x00018a00ff107b82 */ /* 0x000e220000000a00 */
[----:B------:R-:W-:Y:S02]  /*0650*/  IMAD.MOV.U32 R6, RZ, RZ, R2 ;  /* 0x000000ffff067224 */ /* 0x000fe400078e0002 */
[----:B------:R-:W-:-:S05]  /*0660*/  IMAD.MOV.U32 R7, RZ, RZ, R3 ;  /* 0x000000ffff077224 */ /* 0x000fca00078e0003 */
[----:B------:R-:W1:Y:S08]  /*0670*/  LDC R18, c[0x0][0x630] ;  /* 0x00018c00ff127b82 */ /* 0x000e700000000800 */
[----:B------:R-:W2:Y:S01]  /*0680*/  LDC.64 R20, c[0x0][0x620] ;  /* 0x00018800ff147b82 */ /* 0x000ea20000000a00 */
[----:B0-----:R-:W-:-:S04]  /*0690*/  ISETP.NE.U32.AND P0, PT, R16, RZ, PT ;  /* 0x000000ff1000720c */ /* 0x001fc80003f05070 */
[----:B------:R-:W-:-:S13]  /*06a0*/  ISETP.NE.AND.EX P0, PT, R17, RZ, PT, P0 ;  /* 0x000000ff1100720c */ /* 0x000fda0003f05300 */
[----:B-12---:R-:W-:Y:S05]  /*06b0*/  @!P0 BRA `(.L_x_5) ;  /* 0x0000000000288947 */ /* 0x006fea0003800000 */
[----:B------:R-:W0:Y:S02]  /*06c0*/  LDC R5, c[0x0][0x634] ;  /* 0x00018d00ff057b82 */ /* 0x000e240000000800 */
[----:B0-----:R-:W-:-:S05]  /*06d0*/  IADD3 R5, P0, R2, R5, RZ ;  /* 0x0000000502057210 */ /* 0x001fca0007f1e0ff */
[----:B------:R-:W-:-:S04]  /*06e0*/  IMAD.X R11, RZ, RZ, R3, P0 ;  /* 0x000000ffff0b7224 */ /* 0x000fc800000e0603 */
[----:B------:R-:W-:-:S04]  /*06f0*/  IMAD.WIDE.U32 R6, R11, R16, RZ ;  /* 0x000000100b067225 */ /* 0x000fc800078e00ff */
[----:B------:R-:W-:-:S04]  /*0700*/  IMAD.WIDE.U32 R12, P0, R5, R17, R6 ;  /* 0x00000011050c7225 */ /* 0x000fc80007800006 */
[----:B------:R-:W-:-:S04]  /*0710*/  IMAD.WIDE.U32 R6, R5, R16, RZ ;  /* 0x0000001005067225 */ /* 0x000fc800078e00ff */
[----:B------:R-:W-:Y:S01]  /*0720*/  IMAD.X R15, RZ, RZ, RZ, P0 ;  /* 0x000000ffff0f7224 */ /* 0x000fe200000e06ff */
[----:B------:R-:W-:Y:S01]  /*0730*/  IADD3 RZ, P0, R7, R12, RZ ;  /* 0x0000000c07ff7210 */ /* 0x000fe20007f1e0ff */
[----:B------:R-:W-:-:S04]  /*0740*/  IMAD.MOV.U32 R14, RZ, RZ, R13 ;  /* 0x000000ffff0e7224 */ /* 0x000fc800078e000d */
[----:B------:R-:W-:-:S08]  /*0750*/  IMAD.WIDE.U32.X R6, R11, R17, R14, P0 ;  /* 0x000000110b067225 */ /* 0x000fd000000e040e */
.L_x_5:
[--C-:B------:R-:W-:Y:S01]  /*0760*/  SHF.R.U64 R26, R6, R18, R7.reuse ;  /* 0x00000012061a7219 */ /* 0x100fe20000001207 */
[----:B------:R-:W0:Y:S01]  /*0770*/  LDC.64 R22, c[0x0][0x640] ;  /* 0x00019000ff167b82 */ /* 0x000e220000000a00 */
[----:B------:R-:W-:Y:S01]  /*0780*/  I2FP.F32.U32 R5, R8 ;  /* 0x0000000800057245 */ /* 0x000fe20000201000 */
[----:B------:R-:W-:Y:S01]  /*0790*/  ULDC UR4, c[0x0][0x150] ;  /* 0x0000540000047ab9 */ /* 0x000fe20000000800 */
[----:B------:R-:W-:Y:S02]  /*07a0*/  SHF.R.U32.HI R6, RZ, R18, R7 ;  /* 0x00000012ff067219 */ /* 0x000fe40000011607 */
[----:B------:R-:W-:Y:S01]  /*07b0*/  IADD3 R11, P0, RZ, -R26, RZ ;  /* 0x8000001aff0b7210 */ /* 0x000fe20007f1e0ff */
[----:B------:R-:W-:Y:S01]  /*07c0*/  FMUL R5, R5, UR4 ;  /* 0x0000000405057c20 */ /* 0x000fe20008400000 */
[----:B------:R-:W-:Y:S01]  /*07d0*/  ULDC UR4, c[0x0][0x154] ;  /* 0x0000550000047ab9 */ /* 0x000fe20000000800 */
[----:B------:R-:W1:Y:S02]  /*07e0*/  LDC R14, c[0x0][0x618] ;  /* 0x00018600ff0e7b82 */ /* 0x000e640000000800 */
[----:B------:R-:W-:-:S02]  /*07f0*/  IMAD.X R13, RZ, RZ, ~R6, P0 ;  /* 0x000000ffff0d7224 */ /* 0x000fc400000e0e06 */
[----:B------:R-:W2:Y:S01]  /*0800*/  F2I.U32.TRUNC.NTZ R5, R5 ;  /* 0x0000000500057305 */ /* 0x000ea2000020f000 */
[----:B------:R-:W-:-:S03]  /*0810*/  IMAD.WIDE.U32 R6, R11, R20, R2 ;  /* 0x000000140b067225 */ /* 0x000fc600078e0002 */
[----:B------:R-:W3:Y:S01]  /*0820*/  LDC R9, c[0x0][0x144] ;  /* 0x00005100ff097b82 */ /* 0x000ee20000000800 */
[----:B------:R-:W-:-:S04]  /*0830*/  IMAD R12, R13, R20, RZ ;  /* 0x000000140d0c7224 */ /* 0x000fc800078e02ff */
[----:B------:R-:W-:Y:S02]  /*0840*/  IMAD R11, R11, R21, R12 ;  /* 0x000000150b0b7224 */ /* 0x000fe400078e020c */
[----:B------:R-:W-:Y:S01]  /*0850*/  IMAD.MOV.U32 R12, RZ, RZ, 0x1 ;  /* 0x00000001ff0c7424 */ /* 0x000fe200078e00ff */
[----:B------:R-:W4:Y:S01]  /*0860*/  LDC R18, c[0x0][0x608] ;  /* 0x00018200ff127b82 */ /* 0x000f220000000800 */
[----:B------:R-:W-:Y:S01]  /*0870*/  IMAD.IADD R11, R7, 0x1, R11 ;  /* 0x00000001070b7824 */ /* 0x000fe200078e020b */
[----:B0-----:R-:W-:Y:S01]  /*0880*/  ISETP.NE.U32.AND P0, PT, R22, RZ, PT ;  /* 0x000000ff1600720c */ /* 0x001fe20003f05070 */
[----:B--2---:R-:W-:-:S03]  /*0890*/  IMAD.MOV R7, RZ, RZ, -R5 ;  /* 0x000000ffff077224 */ /* 0x004fc600078e0a05 */
[----:B------:R-:W-:Y:S02]  /*08a0*/  ISETP.NE.AND.EX P0, PT, R23, RZ, PT, P0 ;  /* 0x000000ff1700720c */ /* 0x000fe40003f05300 */
[----:B------:R-:W0:Y:S01]  /*08b0*/  LDC R13, c[0x0][0x658] ;  /* 0x00019600ff0d7b82 */ /* 0x000e220000000800 */
[--C-:B-1----:R-:W-:Y:S02]  /*08c0*/  SHF.R.U64 R16, R6, R14, R11.reuse ;  /* 0x0000000e06107219 */ /* 0x102fe4000000120b */
[----:B------:R-:W-:Y:S02]  /*08d0*/  I2FP.F32.U32 R6, R10 ;  /* 0x0000000a00067245 */ /* 0x000fe40000201000 */
[----:B------:R-:W-:-:S03]  /*08e0*/  SHF.R.U32.HI R11, RZ, R14, R11 ;  /* 0x0000000eff0b7219 */ /* 0x000fc6000001160b */
[----:B------:R-:W1:Y:S01]  /*08f0*/  LDC R17, c[0x0][0x148] ;  /* 0x00005200ff117b82 */ /* 0x000e620000000800 */
[----:B---3--:R-:W-:Y:S02]  /*0900*/  IMAD R5, R9, R7, R8 ;  /* 0x0000000709057224 */ /* 0x008fe400078e0208 */
[----:B------:R-:W-:Y:S01]  /*0910*/  FMUL R7, R6, UR4 ;  /* 0x0000000406077c20 */ /* 0x000fe20008400000 */
[----:B------:R-:W-:-:S03]  /*0920*/  IMAD.MOV.U32 R6, RZ, RZ, -0x1 ;  /* 0xffffffffff067424 */ /* 0x000fc600078e00ff */
[----:B------:R2:W3:Y:S01]  /*0930*/  F2I.U32.TRUNC.NTZ R15, R7 ;  /* 0x00000007000f7305 */ /* 0x0004e2000020f000 */
[----:B------:R-:W1:Y:S01]  /*0940*/  LDC R21, c[0x0][0x600] ;  /* 0x00018000ff157b82 */ /* 0x000e620000000800 */
[-CC-:B----4-:R-:W-:Y:S02]  /*0950*/  SHF.R.U64 R27, R16, R18.reuse, R11.reuse ;  /* 0x00000012101b7219 */ /* 0x190fe4000000120b */
[----:B------:R-:W-:-:S05]  /*0960*/  SHF.R.U32.HI R8, RZ, R18, R11 ;  /* 0x00000012ff087219 */ /* 0x000fca000001160b */
[----:B------:R-:W4:Y:S01]  /*0970*/  LDC R20, c[0x0][0x648] ;  /* 0x00019200ff147b82 */ /* 0x000f220000000800 */
[-CC-:B0-----:R-:W-:Y:S02]  /*0980*/  SHF.R.U64 R18, R27, R13.reuse, R8.reuse ;  /* 0x0000000d1b127219 */ /* 0x181fe40000001208 */
[-C--:B------:R-:W-:Y:S02]  /*0990*/  SHF.L.U32 R6, R6, R13.reuse, RZ ;  /* 0x0000000d06067219 */ /* 0x080fe400000006ff */
[-C--:B------:R-:W-:Y:S02]  /*09a0*/  SHF.R.U32.HI R8, RZ, R13.reuse, R8 ;  /* 0x0000000dff087219 */ /* 0x080fe40000011608 */
[----:B------:R-:W-:Y:S01]  /*09b0*/  LOP3.LUT R14, RZ, R6, RZ, 0x33, !PT ;  /* 0x00000006ff0e7212 */ /* 0x000fe200078e33ff */
[----:B------:R-:W0:Y:S01]  /*09c0*/  LDC R25, c[0x0][0x638] ;  /* 0x00018e00ff197b82 */ /* 0x000e220000000800 */
[----:B------:R-:W-:Y:S01]  /*09d0*/  SHF.L.U32 R11, R12, R13, RZ ;  /* 0x0000000d0c0b7219 */ /* 0x000fe200000006ff */
[----:B------:R-:W-:-:S02]  /*09e0*/  IMAD.MOV.U32 R6, RZ, RZ, R18 ;  /* 0x000000ffff067224 */ /* 0x000fc400078e0012 */
[----:B--2---:R-:W-:-:S04]  /*09f0*/  IMAD.MOV.U32 R7, RZ, RZ, R8 ;  /* 0x000000ffff077224 */ /* 0x004fc800078e0008 */
[----:B------:R-:W2:Y:S01]  /*0a00*/  LDC R24, c[0x0][0x610] ;  /* 0x00018400ff187b82 */ /* 0x000ea20000000800 */
[----:B---3--:R-:W-:Y:S05]  /*0a10*/  @!P0 BRA `(.L_x_6) ;  /* 0x0000000000288947 */ /* 0x008fea0003800000 */
[----:B------:R-:W3:Y:S02]  /*0a20*/  LDC R13, c[0x0][0x64c] ;  /* 0x00019300ff0d7b82 */ /* 0x000ee40000000800 */
[----:B---3--:R-:W-:-:S05]  /*0a30*/  IADD3 R13, P0, R18, R13, RZ ;  /* 0x0000000d120d7210 */ /* 0x008fca0007f1e0ff */
        /* <DEDUP_REMOVED lines=8> */
.L_x_6:
[----:B----4-:R-:W-:Y:S01]  /*0ac0*/  SHF.R.U64 R6, R6, R20, R7 ;  /* 0x0000001406067219 */ /* 0x010fe20000001207 */
[----:B-1----:R-:W-:Y:S01]  /*0ad0*/  VIADD R7, R21, 0xffffffff ;  /* 0xffffffff15077836 */ /* 0x002fe20000000000 */
[----:B------:R-:W-:Y:S01]  /*0ae0*/  LOP3.LUT R14, R27, R14, RZ, 0xc0, !PT ;  /* 0x0000000e1b0e7212 */ /* 0x000fe200078ec0ff */
[----:B------:R-:W-:Y:S02]  /*0af0*/  IMAD.MOV R15, RZ, RZ, -R15 ;  /* 0x000000ffff0f7224 */ /* 0x000fe400078e0a0f */
[----:B------:R-:W-:Y:S01]  /*0b00*/  IMAD.MOV R8, RZ, RZ, -R6 ;  /* 0x000000ffff087224 */ /* 0x000fe200078e0a06 */
[----:B------:R-:W-:Y:S01]  /*0b10*/  LOP3.LUT R7, R16, R7, RZ, 0xc0, !PT ;  /* 0x0000000710077212 */ /* 0x000fe200078ec0ff */
[----:B------:R-:W-:Y:S02]  /*0b20*/  IMAD R14, R11, R6, R14 ;  /* 0x000000060b0e7224 */ /* 0x000fe400078e020e */
[----:B------:R-:W-:Y:S02]  /*0b30*/  @P2 IMAD R5, R17, R15, R10 ;  /* 0x0000000f11052224 */ /* 0x000fe400078e020a */
[----:B0-----:R-:W-:-:S02]  /*0b40*/  IMAD R6, R8, R25, R18 ;  /* 0x0000001908067224 */ /* 0x001fc400078e0212 */
[----:B--2---:R-:W-:Y:S02]  /*0b50*/  IMAD R5, R14, R24, R5 ;  /* 0x000000180e057224 */ /* 0x004fe400078e0205 */
[----:B------:R-:W-:Y:S02]  /*0b60*/  IMAD R6, R6, R21, R7 ;  /* 0x0000001506067224 */ /* 0x000fe400078e0207 */
[----:B------:R-:W-:-:S03]  /*0b70*/  IMAD.MOV.U32 R12, RZ, RZ, 0x1 ;  /* 0x00000001ff0c7424 */ /* 0x000fc600078e00ff */
[----:B------:R-:W-:Y:S02]  /*0b80*/  SEL R7, R6, R5, !P2 ;  /* 0x0000000506077207 */ /* 0x000fe40005000000 */
[----:B------:R-:W-:Y:S01]  /*0b90*/  SEL R6, R5, R6, !P2 ;  /* 0x0000000605067207 */ /* 0x000fe20005000000 */
[----:B------:R-:W-:-:S07]  /*0ba0*/  IMAD.MOV.U32 R5, RZ, RZ, R26 ;  /* 0x000000ffff057224 */ /* 0x000fce00078e001a */
.L_x_4:
[----:B------:R-:W-:-:S08]  /*0bb0*/  NOP ;  /* 0x0000000000007918 */ /* 0x000fd00000000000 */
[----:B------:R-:W0:Y:S02]  /*0bc0*/  USETMAXREG.TRY_ALLOC.CTAPOOL UP0, 0xe8 ;  /* 0x000000e8000079c8 */ /* 0x000e240008000600 */
[----:B0-----:R-:W-:-:S13]  /*0bd0*/  PLOP3.LUT P0, PT, PT, PT, UP0, 0x80, 0x0 ;  /* 0x000000000000781c */ /* 0x001fda0003f0f008 */
[----:B------:R-:W-:Y:S05]  /*0be0*/  @!P0 BRA `(.L_x_4) ;  /* 0xfffffffc00f08947 */ /* 0x000fea000383ffff */
[----:B------:R-:W-:Y:S01]  /*0bf0*/  ULDC.64 UR4, c[0x0][0x598] ;  /* 0x0001660000047ab9 */ /* 0x000fe20000000a00 */
[----:B------:R-:W-:Y:S01]  /*0c00*/  ULDC.64 UR20, c[0x0][0x208] ;  /* 0x0000820000147ab9 */ /* 0x000fe20000000a00 */
[----:B------:R-:W-:-:S04]  /*0c10*/  ISETP.NE.U32.AND P0, PT, RZ, UR4, PT ;  /* 0x00000004ff007c0c */ /* 0x000fc8000bf05070 */
[----:B------:R-:W-:-:S13]  /*0c20*/  ISETP.NE.AND.EX P0, PT, RZ, UR5, PT, P0 ;  /* 0x00000005ff007c0c */ /* 0x000fda000bf05300 */
[----:B------:R-:W-:Y:S05]  /*0c30*/  @!P0 BRA `(.L_x_7) ;  /* 0x00000000001c8947 */ /* 0x000fea0003800000 */
[----:B------:R-:W0:Y:S02]  /*0c40*/  LDC.64 R8, c[0x0][0x598] ;  /* 0x00016600ff087b82 */ /* 0x000e240000000a00 */
[----:B0-----:R-:W2:Y:S02]  /*0c50*/  LDG.E.64 R8, desc[UR20][R8.64] ;  /* 0x0000001408087981 */ /* 0x001ea4000c1e1b00 */
[----:B--2---:R-:W-:-:S04]  /*0c60*/  ISETP.NE.U32.AND P0, PT, R8, RZ, PT ;  /* 0x000000ff0800720c */ /* 0x004fc80003f05070 */
[----:B------:R-:W-:-:S13]  /*0c70*/  ISETP.NE.AND.EX P0, PT, R9, RZ, PT, P0 ;  /* 0x000000ff0900720c */ /* 0x000fda0003f05300 */
[----:B------:R-:W-:Y:S05]  /*0c80*/  @!P0 BRA `(.L_x_7) ;  /* 0x0000000000088947 */ /* 0x000fea0003800000 */
[----:B------:R0:W5:Y:S01]  /*0c90*/  LD.E R8, desc[UR20][R8.64] ;  /* 0x0000001408087980 */ /* 0x000162000c101900 */
[----:B------:R-:W-:Y:S05]  /*0ca0*/  BRA `(.L_x_8) ;  /* 0x0000000000207947 */ /* 0x000fea0003800000 */
.L_x_7:
[----:B------:R-:W-:Y:S02]  /*0cb0*/  ULDC.64 UR4, c[0x0][0x588] ;  /* 0x0001620000047ab9 */ /* 0x000fe40000000a00 */
[----:B------:R-:W-:-:S04]  /*0cc0*/  ISETP.NE.U32.AND P0, PT, RZ, UR4, PT ;  /* 0x00000004ff007c0c */ /* 0x000fc8000bf05070 */
[----:B------:R-:W-:-:S13]  /*0cd0*/  ISETP.NE.AND.EX P0, PT, RZ, UR5, PT, P0 ;  /* 0x00000005ff007c0c */ /* 0x000fda000bf05300 */
[----:B------:R-:W-:Y:S05]  /*0ce0*/  @!P0 BRA `(.L_x_9) ;  /* 0x00000000000c8947 */ /* 0x000fea0003800000 */
[----:B------:R-:W0:Y:S02]  /*0cf0*/  LDC.64 R8, c[0x0][0x588] ;  /* 0x00016200ff087b82 */ /* 0x000e240000000a00 */
[----:B0-----:R1:W5:Y:S01]  /*0d00*/  LDG.E R8, desc[UR20][R8.64] ;  /* 0x0000001408087981 */ /* 0x001362000c1e1900 */
[----:B------:R-:W-:Y:S05]  /*0d10*/  BRA `(.L_x_8) ;  /* 0x0000000000047947 */ /* 0x000fea0003800000 */
.L_x_9:
[----:B------:R-:W2:Y:S02]  /*0d20*/  LDC R8, c[0x0][0x580] ;  /* 0x00016000ff087b82 */ /* 0x000ea40000000800 */
.L_x_8:
[----:B------:R-:W-:Y:S02]  /*0d30*/  ULDC.64 UR4, c[0x0][0x5a0] ;  /* 0x0001680000047ab9 */ /* 0x000fe40000000a00 */
[----:B------:R-:W-:-:S04]  /*0d40*/  ISETP.NE.U32.AND P0, PT, RZ, UR4, PT ;  /* 0x00000004ff007c0c */ /* 0x000fc8000bf05070 */
[----:B------:R-:W-:-:S13]  /*0d50*/  ISETP.NE.AND.EX P0, PT, RZ, UR5, PT, P0 ;  /* 0x00000005ff007c0c */ /* 0x000fda000bf05300 */
[----:B------:R-:W-:Y:S05]  /*0d60*/  @!P0 BRA `(.L_x_10) ;  /* 0x00000000001c8947 */ /* 0x000fea0003800000 */
[----:B------:R-:W3:Y:S02]  /*0d70*/  LDC.64 R10, c[0x0][0x5a0] ;  /* 0x00016800ff0a7b82 */ /* 0x000ee40000000a00 */
[----:B---3--:R-:W3:Y:S02]  /*0d80*/  LDG.E.64 R10, desc[UR20][R10.64] ;  /* 0x000000140a0a7981 */ /* 0x008ee4000c1e1b00 */
[----:B---3--:R-:W-:-:S04]  /*0d90*/  ISETP.NE.U32.AND P0, PT, R10, RZ, PT ;  /* 0x000000ff0a00720c */ /* 0x008fc80003f05070 */
[----:B------:R-:W-:-:S13]  /*0da0*/  ISETP.NE.AND.EX P0, PT, R11, RZ, PT, P0 ;  /* 0x000000ff0b00720c */ /* 0x000fda0003f05300 */
[----:B------:R-:W-:Y:S05]  /*0db0*/  @!P0 BRA `(.L_x_10) ;  /* 0x0000000000088947 */ /* 0x000fea0003800000 */
[----:B01----:R0:W5:Y:S01]  /*0dc0*/  LD.E R9, desc[UR20][R10.64] ;  /* 0x000000140a097980 */ /* 0x003162000c101900 */
[----:B------:R-:W-:Y:S05]  /*0dd0*/  BRA `(.L_x_11) ;  /* 0x0000000000207947 */ /* 0x000fea0003800000 */
.L_x_10:
[----:B------:R-:W-:Y:S02]  /*0de0*/  ULDC.64 UR4, c[0x0][0x590] ;  /* 0x0001640000047ab9 */ /* 0x000fe40000000a00 */
[----:B------:R-:W-:-:S04]  /*0df0*/  ISETP.NE.U32.AND P0, PT, RZ, UR4, PT ;  /* 0x00000004ff007c0c */ /* 0x000fc8000bf05070 */
[----:B------:R-:W-:-:S13]  /*0e00*/  ISETP.NE.AND.EX P0, PT, RZ, UR5, PT, P0 ;  /* 0x00000005ff007c0c */ /* 0x000fda000bf05300 */
[----:B------:R-:W-:Y:S05]  /*0e10*/  @!P0 BRA `(.L_x_12) ;  /* 0x00000000000c8947 */ /* 0x000fea0003800000 */
[----:B------:R-:W0:Y:S02]  /*0e20*/  LDC.64 R10, c[0x0][0x590] ;  /* 0x00016400ff0a7b82 */ /* 0x000e240000000a00 */
[----:B01----:R1:W5:Y:S01]  /*0e30*/  LDG.E R9, desc[UR20][R10.64] ;  /* 0x000000140a097981 */ /* 0x003362000c1e1900 */
[----:B------:R-:W-:Y:S05]  /*0e40*/  BRA `(.L_x_11) ;  /* 0x0000000000047947 */ /* 0x000fea0003800000 */
.L_x_12:
[----:B01----:R-:W3:Y:S02]  /*0e50*/  LDC R9, c[0x0][0x584] ;  /* 0x00016100ff097b82 */ /* 0x003ee40000000800 */
.L_x_11:
[----:B------:R-:W-:-:S13]  /*0e60*/  LOP3.LUT P0, RZ, R12, 0xff, RZ, 0xc0, !PT ;  /* 0x000000ff0cff7812 */ /* 0x000fda000780c0ff */
[----:B------:R-:W-:Y:S05]  /*0e70*/  @!P0 EXIT ;  /* 0x000000000000894d */ /* 0x000fea0003800000 */
[----:B------:R-:W-:Y:S01]  /*0e80*/  ULDC UR4, c[0x0][0x28c] ;  /* 0x0000a30000047ab9 */ /* 0x000fe20000000800 */
[----:B------:R-:W-:Y:S01]  /*0e90*/  LOP3.LUT R138, R4, 0x1, RZ, 0xfc, !PT ;  /* 0x00000001048a7812 */ /* 0x000fe200078efcff */
[----:B------:R-:W-:-:S04]  /*0ea0*/  UIADD3 UR4, UR4, 0xff, URZ ;  /* 0x000000ff04047890 */ /* 0x000fc8000fffe03f */
[----:B------:R-:W-:-:S04]  /*0eb0*/  USHF.R.S32.HI UR5, URZ, 0x1f, UR4 ;  /* 0x0000001f3f057899 */ /* 0x000fc80008011404 */
[----:B------:R-:W-:-:S03]  /*0ec0*/  ULEA.HI UR5, UR5, UR4, URZ, 0x8 ;  /* 0x0000000405057291 */ /* 0x000fc6000f8f403f */
[----:B------:R-:W-:Y:S01]  /*0ed0*/  UMOV UR4, URZ ;  /* 0x0000003f00047c82 */ /* 0x000fe20008000000 */
[----:B------:R-:W-:-:S03]  /*0ee0*/  USHF.R.S32.HI UR9, URZ, 0x8, UR5 ;  /* 0x000000083f097899 */ /* 0x000fc60008011405 */
[----:B------:R-:W-:-:S09]  /*0ef0*/  UMOV UR5, URZ ;  /* 0x0000003f00057c82 */ /* 0x000fd20008000000 */
.L_x_165:
[----:B01----:R-:W-:Y:S01]  /*0f00*/  LOP3.LUT R10, R0, 0x80, RZ, 0xc0, !PT ;  /* 0x00000080000a7812 */ /* 0x003fe200078ec0ff */
[----:B------:R-:W0:Y:S01]  /*0f10*/  S2UR UR13, SR_CgaCtaId ;  /* 0x00000000000d79c3 */ /* 0x000e220000008800 */
[----:B------:R-:W-:Y:S01]  /*0f20*/  UMOV UR12, 0x400 ;  /* 0x00000400000c7882 */ /* 0x000fe20000000000 */
[----:B------:R-:W-:Y:S01]  /*0f30*/  UMOV UR6, URZ ;  /* 0x0000003f00067c82 */ /* 0x000fe20008000000 */
[----:B------:R-:W-:Y:S01]  /*0f40*/  SHF.R.U32.HI R10, RZ, 0x7, R10 ;  /* 0x00000007ff0a7819 */ /* 0x000fe2000001160a */
[----:B------:R-:W-:Y:S01]  /*0f50*/  UMOV UR7, URZ ;  /* 0x0000003f00077c82 */ /* 0x000fe20008000000 */
[----:B------:R-:W-:Y:S02]  /*0f60*/  CS2R R14, SRZ ;  /* 0x00000000000e7805 */ /* 0x000fe4000001ff00 */
[----:B------:R-:W-:Y:S02]  /*0f70*/  CS2R R12, SRZ ;  /* 0x00000000000c7805 */ /* 0x000fe4000001ff00 */
[----:B------:R-:W-:Y:S01]  /*0f80*/  CS2R R16, SRZ ;  /* 0x0000000000107805 */ /* 0x000fe2000001ff00 */
[----:B------:R-:W1:Y:S01]  /*0f90*/  LDC R11, c[0x0][0x28c] ;  /* 0x0000a300ff0b7b82 */ /* 0x000e620000000800 */
[----:B------:R-:W4:Y:S01]  /*0fa0*/  SHFL.IDX PT, R10, R10, RZ, 0x1f ;  /* 0x00001fff0a0a7589 */ /* 0x000f2200000e0000 */
[----:B------:R-:W-:-:S02]  /*0fb0*/  CS2R R18, SRZ ;  /* 0x0000000000127805 */ /* 0x000fc4000001ff00 */
[----:B------:R-:W-:Y:S02]  /*0fc0*/  CS2R R20, SRZ ;  /* 0x0000000000147805 */ /* 0x000fe4000001ff00 */
[----:B------:R-:W-:Y:S02]  /*0fd0*/  CS2R R22, SRZ ;  /* 0x0000000000167805 */ /* 0x000fe4000001ff00 */
[----:B------:R-:W-:Y:S02]  /*0fe0*/  CS2R R88, SRZ ;  /* 0x0000000000587805 */ /* 0x000fe4000001ff00 */
[----:B------:R-:W-:Y:S02]  /*0ff0*/  CS2R R90, SRZ ;  /* 0x00000000005a7805 */ /* 0x000fe4000001ff00 */
[----:B------:R-:W-:Y:S02]  /*1000*/  CS2R R92, SRZ ;  /* 0x00000000005c7805 */ /* 0x000fe4000001ff00 */
        /* <DEDUP_REMOVED lines=16> */
[----:B-1----:R-:W-:Y:S02]  /*1110*/  ISETP.GE.AND P0, PT, R11, 0x1, PT ;  /* 0x000000010b00780c */ /* 0x002fe40003f06270 */
[----:B------:R-:W-:Y:S02]  /*1120*/  CS2R R126, SRZ ;  /* 0x00000000007e7805 */ /* 0x000fe4000001ff00 */
[----:B----4-:R-:W-:-:S02]  /*1130*/  R2UR UR8, R10 ;  /* 0x000000000a0872ca */ /* 0x010fc400000e0000 */
[----:B------:R-:W-:Y:S02]  /*1140*/  CS2R R128, SRZ ;  /* 0x0000000000807805 */ /* 0x000fe4000001ff00 */
[----:B------:R-:W-:Y:S02]  /*1150*/  CS2R R130, SRZ ;  /* 0x0000000000827805 */ /* 0x000fe4000001ff00 */
[----:B------:R-:W-:Y:S02]  /*1160*/  CS2R R132, SRZ ;  /* 0x0000000000847805 */ /* 0x000fe4000001ff00 */
[----:B------:R-:W-:Y:S02]  /*1170*/  CS2R R134, SRZ ;  /* 0x0000000000867805 */ /* 0x000fe4000001ff00 */
[----:B------:R-:W-:Y:S01]  /*1180*/  CS2R R136, SRZ ;  /* 0x0000000000887805 */ /* 0x000fe2000001ff00 */
[----:B------:R-:W-:Y:S01]  /*1190*/  IMAD.MOV.U32 R139, RZ, RZ, RZ ;  /* 0x000000ffff8b7224 */ /* 0x000fe200078e00ff */
[----:B------:R-:W-:Y:S01]  /*11a0*/  CS2R R24, SRZ ;  /* 0x0000000000187805 */ /* 0x000fe2000001ff00 */
[----:B------:R-:W-:Y:S01]  /*11b0*/  IMAD.MOV.U32 R141, RZ, RZ, RZ ;  /* 0x000000ffff8d7224 */ /* 0x000fe200078e00ff */
[----:B---3--:R-:W-:Y:S01]  /*11c0*/  CS2R R26, SRZ ;  /* 0x00000000001a7805 */ /* 0x008fe2000001ff00 */
[----:B------:R-:W-:Y:S01]  /*11d0*/  IMAD.U32 R142, RZ, RZ, UR4 ;  /* 0x00000004ff8e7e24 */ /* 0x000fe2000f8e00ff */
[----:B------:R-:W-:-:S02]  /*11e0*/  CS2R R28, SRZ ;  /* 0x00000000001c7805 */ /* 0x000fc4000001ff00 */
[----:B------:R-:W-:Y:S01]  /*11f0*/  CS2R R30, SRZ ;  /* 0x00000000001e7805 */ /* 0x000fe2000001ff00 */
[----:B------:R-:W-:Y:S01]  /*1200*/  ULEA.HI UR10, UR8, UR8, URZ, 0x1 ;  /* 0x00000008080a7291 */ /* 0x000fe2000f8f083f */
[----:B------:R-:W-:Y:S02]  /*1210*/  CS2R R32, SRZ ;  /* 0x0000000000207805 */ /* 0x000fe4000001ff00 */
[----:B------:R-:W-:Y:S02]  /*1220*/  CS2R R34, SRZ ;  /* 0x0000000000227805 */ /* 0x000fe4000001ff00 */
[----:B------:R-:W-:Y:S01]  /*1230*/  CS2R R36, SRZ ;  /* 0x0000000000247805 */ /* 0x000fe2000001ff00 */
[----:B------:R-:W-:Y:S01]  /*1240*/  ULOP3.LUT UR11, UR10, 0x7fffe, URZ, 0xc0, !UPT ;  /* 0x0007fffe0a0b7892 */ /* 0x000fe2000f8ec03f */
[----:B------:R-:W-:Y:S01]  /*1250*/  CS2R R38, SRZ ;  /* 0x0000000000267805 */ /* 0x000fe2000001ff00 */
[----:B0-----:R-:W-:Y:S01]  /*1260*/  ULEA UR10, UR13, UR12, 0x18 ;  /* 0x0000000c0d0a7291 */ /* 0x001fe2000f8ec03f */
[----:B------:R-:W-:Y:S01]  /*1270*/  CS2R R40, SRZ ;  /* 0x0000000000287805 */ /* 0x000fe2000001ff00 */
[----:B------:R-:W-:Y:S01]  /*1280*/  UIADD3 UR11, UR8, -UR11, URZ ;  /* 0x8000000b080b7290 */ /* 0x000fe2000fffe03f */
[----:B------:R-:W-:Y:S01]  /*1290*/  CS2R R42, SRZ ;  /* 0x00000000002a7805 */ /* 0x000fe2000001ff00 */
[----:B------:R-:W-:Y:S01]  /*12a0*/  UMOV UR12, UR5 ;  /* 0x00000005000c7c82 */ /* 0x000fe20008000000 */
[----:B------:R-:W-:Y:S01]  /*12b0*/  UMOV UR8, URZ ;  /* 0x0000003f00087c82 */ /* 0x000fe20008000000 */
[----:B------:R-:W-:Y:S01]  /*12c0*/  ULEA UR11, UR11, UR10, 0xd ;  /* 0x0000000a0b0b7291 */ /* 0x000fe2000f8e683f */
[----:B------:R-:W-:-:S02]  /*12d0*/  CS2R R44, SRZ ;  /* 0x00000000002c7805 */ /* 0x000fc4000001ff00 */
[----:B------:R-:W-:Y:S02]  /*12e0*/  CS2R R46, SRZ ;  /* 0x00000000002e7805 */ /* 0x000fe4000001ff00 */
[----:B------:R-:W-:Y:S01]  /*12f0*/  CS2R R48, SRZ ;  /* 0x0000000000307805 */ /* 0x000fe2000001ff00 */
[----:B------:R-:W-:Y:S01]  /*1300*/  UIADD3 UR11, UR11, 0x100, URZ ;  /* 0x000001000b0b7890 */ /* 0x000fe2000fffe03f */
[----:B------:R-:W-:Y:S02]  /*1310*/  CS2R R50, SRZ ;  /* 0x0000000000327805 */ /* 0x000fe4000001ff00 */
[----:B------:R-:W-:Y:S02]  /*1320*/  CS2R R52, SRZ ;  /* 0x0000000000347805 */ /* 0x000fe4000001ff00 */
[----:B------:R-:W-:Y:S01]  /*1330*/  CS2R R54, SRZ ;  /* 0x0000000000367805 */ /* 0x000fe2000001ff00 */
[----:B------:R-:W-:Y:S01]  /*1340*/  USHF.R.U32.HI UR11, URZ, 0x4, UR11 ;  /* 0x000000043f0b7899 */ /* 0x000fe2000801160b */
[----:B------:R-:W-:-:S02]  /*1350*/  CS2R R56, SRZ ;  /* 0x0000000000387805 */ /* 0x000fc4000001ff00 */
[----:B------:R-:W-:Y:S02]  /*1360*/  CS2R R58, SRZ ;  /* 0x00000000003a7805 */ /* 0x000fe4000001ff00 */
[----:B------:R-:W-:Y:S01]  /*1370*/  CS2R R60, SRZ ;  /* 0x00000000003c7805 */ /* 0x000fe2000001ff00 */
[----:B------:R-:W-:Y:S01]  /*1380*/  ULOP3.LUT UR11, UR11, 0x3fff, URZ, 0xc0, !UPT ;  /* 0x00003fff0b0b7892 */ /* 0x000fe2000f8ec03f */
        /* <DEDUP_REMOVED lines=12> */
[----:B------:R-:W-:Y:S01]  /*1450*/  CS2R R86, SRZ ;  /* 0x0000000000567805 */ /* 0x000fe2000001ff00 */
[----:B------:R-:W-:Y:S06]  /*1460*/  @!P0 BRA `(.L_x_13) ;  /* 0x0000000800b08947 */ /* 0x000fec0003800000 */
[----:B------:R-:W-:-:S13]  /*1470*/  ISETP.NE.AND P1, PT, R138, 0x3, PT ;  /* 0x000000038a00780c */ /* 0x000fda0003f25270 */
[----:B------:R-:W-:Y:S05]  /*1480*/  @!P1 BRA `(.L_x_14) ;  /* 0x0000000000049947 */ /* 0x000fea0003800000 */
[----:B------:R-:W-:Y:S01]  /*1490*/  BPT.TRAP 0x1 ;  /* 0x000000040000795c */ /* 0x000fe20000300000 */
.L_x_14:
[----:B------:R-:W-:Y:S01]  /*14a0*/  ULEA UR6, UR5, UR10, 0x3 ;  /* 0x0000000a05067291 */ /* 0x000fe2000f8e183f */
[----:B------:R-:W-:-:S05]  /*14b0*/  IMAD.U32 R10, RZ, RZ, UR4 ;  /* 0x00000004ff0a7e24 */ /* 0x000fca000f8e00ff */
[----:B------:R-:W-:-:S04]  /*14c0*/  SHF.L.U32 R10, R10, 0x1f, RZ ;  /* 0x0000001f0a0a7819 */ /* 0x000fc800000006ff */
[----:B------:R0:W1:Y:S01]  /*14d0*/  SYNCS.PHASECHK.TRANS64.TRYWAIT P0, [UR6], R10 ;  /* 0x0000000aff0075a7 */ /* 0x0000620008000146 */
[----:B------:R-:W-:Y:S05]  /*14e0*/  @!P1 BRA `(.L_x_15) ;  /* 0x0000000000049947 */ /* 0x000fea0003800000 */
[----:B------:R-:W-:Y:S01]  /*14f0*/  BPT.TRAP 0x1 ;  /* 0x000000040000795c */ /* 0x000fe20000300000 */
.L_x_15:
[----:B-1----:R-:W-:Y:S05]  /*1500*/  @P0 BRA `(.L_x_16) ;  /* 0x0000000000080947 */ /* 0x002fea0003800000 */
[----:B------:R-:W1:Y:S02]  /*1510*/  SYNCS.PHASECHK.TRANS64.TRYWAIT P0, [UR6], R10 ;  /* 0x0000000aff0075a7 */ /* 0x000e640008000146 */
[----:B-1----:R-:W-:Y:S05]  /*1520*/  @!P0 BRA `(.L_x_17) ;  /* 0x0000008000088947 */ /* 0x002fea0003800000 */
.L_x_16:
[----:B------:R-:W-:Y:S01]  /*1530*/  UIADD3 UR6, UR10, 0x18100, URZ ;  /* 0x000181000a067890 */ /* 0x000fe2000fffe03f */
[----:B------:R-:W-:Y:S01]  /*1540*/  WARPGROUP.ARRIVE ;  /* 0x00000000000079c5 */ /* 0x000fe20000000000 */
[----:B------:R-:W-:Y:S01]  /*1550*/  ULOP3.LUT UR8, UR11, 0x10000, URZ, 0xfc, !UPT ;  /* 0x000100000b087892 */ /* 0x000fe2000f8efc3f */
[----:B------:R-:W-:Y:S01]  /*1560*/  CS2R R14, SRZ ;  /* 0x00000000000e7805 */ /* 0x000fe2000001ff00 */
[----:B------:R-:W-:Y:S01]  /*1570*/  USHF.R.U32.HI UR6, URZ, 0x4, UR6 ;  /* 0x000000043f067899 */ /* 0x000fe20008011606 */
[----:B------:R-:W-:Y:S01]  /*1580*/  CS2R R12, SRZ ;  /* 0x00000000000c7805 */ /* 0x000fe2000001ff00 */
[----:B------:R-:W-:Y:S01]  /*1590*/  UMOV UR13, 0x40000040 ;  /* 0x40000040000d7882 */ /* 0x000fe20000000000 */
[----:B------:R-:W-:Y:S01]  /*15a0*/  UMOV UR15, 0x40000040 ;  /* 0x40000040000f7882 */ /* 0x000fe20000000000 */
[----:B------:R-:W-:Y:S01]  /*15b0*/  ULOP3.LUT UR6, UR6, 0x3fff, URZ, 0xc0, !UPT ;  /* 0x00003fff06067892 */ /* 0x000fe2000f8ec03f */
[----:B------:R-:W-:Y:S02]  /*15c0*/  CS2R R16, SRZ ;  /* 0x0000000000107805 */ /* 0x000fe4000001ff00 */
[----:B------:R-:W-:-:S02]  /*15d0*/  CS2R R18, SRZ ;  /* 0x0000000000127805 */ /* 0x000fc4000001ff00 */
[----:B------:R-:W-:Y:S01]  /*15e0*/  CS2R R20, SRZ ;  /* 0x0000000000147805 */ /* 0x000fe2000001ff00 */
[----:B------:R-:W-:Y:S01]  /*15f0*/  ULOP3.LUT UR7, UR6, 0x10000, URZ, 0xfc, !UPT ;  /* 0x0001000006077892 */ /* 0x000fe2000f8efc3f */
[----:B------:R-:W-:Y:S01]  /*1600*/  CS2R R22, SRZ ;  /* 0x0000000000167805 */ /* 0x000fe2000001ff00 */
[----:B------:R-:W-:Y:S01]  /*1610*/  ULEA UR6, UR5, UR8, 0xb ;  /* 0x0000000805067291 */ /* 0x000fe2000f8e583f */
[----:B------:R-:W-:Y:S01]  /*1620*/  CS2R R88, SRZ ;  /* 0x0000000000587805 */ /* 0x000fe2000001ff00 */
[----:B------:R-:W-:Y:S01]  /*1630*/  ULEA UR7, UR5, UR7, 0xb ;  /* 0x0000000705077291 */ /* 0x000fe2000f8e583f */
[----:B------:R-:W-:Y:S02]  /*1640*/  CS2R R90, SRZ ;  /* 0x00000000005a7805 */ /* 0x000fe4000001ff00 */
[----:B------:R-:W-:Y:S02]  /*1650*/  CS2R R92, SRZ ;  /* 0x00000000005c7805 */ /* 0x000fe4000001ff00 */
[----:B------:R-:W-:-:S02]  /*1660*/  CS2R R94, SRZ ;  /* 0x00000000005e7805 */ /* 0x000fc4000001ff00 */
[----:B------:R-:W-:Y:S01]  /*1670*/  CS2R R96, SRZ ;  /* 0x0000000000607805 */ /* 0x000fe2000001ff00 */
[----:B------:R-:W-:Y:S01]  /*1680*/  UMOV UR12, UR6 ;  /* 0x00000006000c7c82 */ /* 0x000fe20008000000 */
[----:B------:R-:W-:Y:S01]  /*1690*/  CS2R R98, SRZ ;  /* 0x0000000000627805 */ /* 0x000fe2000001ff00 */
[----:B------:R-:W-:Y:S01]  /*16a0*/  UMOV UR14, UR7 ;  /* 0x00000007000e7c82 */ /* 0x000fe20008000000 */
[----:B------:R-:W-:Y:S01]  /*16b0*/  CS2R R100, SRZ ;  /* 0x0000000000647805 */ /* 0x000fe2000001ff00 */
[----:B------:R-:W-:Y:S01]  /*16c0*/  QGMMA.64x128x32.F32.E4M3.E4M3 R24, gdesc[UR12], RZ, !UPT ;  /* 0x01e000000c1879f3 */ /* 0x000fe2000c7008ff */
[----:B------:R-:W-:Y:S01]  /*16d0*/  UIADD3 UR12, UR6, 0x2, URZ ;  /* 0x00000002060c7890 */ /* 0x000fe2000fffe03f */
[----:B------:R-:W-:Y:S01]  /*16e0*/  CS2R R102, SRZ ;  /* 0x0000000000667805 */ /* 0x000fe2000001ff00 */
[----:B------:R-:W-:Y:S01]  /*16f0*/  UIADD3 UR14, UR7, 0x2, URZ ;  /* 0x00000002070e7890 */ /* 0x000fe2000fffe03f */
[----:B------:R-:W-:Y:S01]  /*1700*/  CS2R R104, SRZ ;  /* 0x0000000000687805 */ /* 0x000fe2000001ff00 */
[----:B------:R-:W-:Y:S01]  /*1710*/  UMOV UR13, 0x40000040 ;  /* 0x40000040000d7882 */ /* 0x000fe20000000000 */
[----:B------:R-:W-:Y:S01]  /*1720*/  UMOV UR15, 0x40000040 ;  /* 0x40000040000f7882 */ /* 0x000fe20000000000 */
        /* <DEDUP_REMOVED lines=16> */
[----:B------:R-:W-:Y:S02]  /*1830*/  IMAD.MOV.U32 R139, RZ, RZ, RZ ;  /* 0x000000ffff8b7224 */ /* 0x000fe400078e00ff */
[----:B------:R-:W-:Y:S01]  /*1840*/  IMAD.MOV.U32 R141, RZ, RZ, RZ ;  /* 0x000000ffff8d7224 */ /* 0x000fe200078e00ff */
[----:B------:R-:W-:Y:S01]  /*1850*/  QGMMA.64x128x32.F32.E4M3.E4M3 R24, gdesc[UR12], R24 ;  /* 0x01e000000c1879f3 */ /* 0x000fe20008700818 */
[----:B------:R-:W-:Y:S02]  /*1860*/  UIADD3 UR12, UR6, 0x4, URZ ;  /* 0x00000004060c7890 */ /* 0x000fe4000fffe03f */
[----:B------:R-:W-:Y:S01]  /*1870*/  UIADD3 UR14, UR7, 0x4, URZ ;  /* 0x00000004070e7890 */ /* 0x000fe2000fffe03f */
[----:B------:R-:W-:Y:S01]  /*1880*/  UMOV UR13, 0x40000040 ;  /* 0x40000040000d7882 */ /* 0x000fe20000000000 */
[----:B------:R-:W-:-:S07]  /*1890*/  UMOV UR15, 0x40000040 ;  /* 0x40000040000f7882 */ /* 0x000fce0000000000 */
        /* <DEDUP_REMOVED lines=23> */
[----:B------:R-:W-:Y:S01]  /*1a10*/  ULDC UR7, c[0x0][0x50c] ;  /* 0x0001430000077ab9 */ /* 0x000fe20000000800 */
[----:B------:R-:W-:Y:S01]  /*1a20*/  UMOV UR13, 0x40000040 ;  /* 0x40000040000d7882 */ /* 0x000fe20000000000 */
[----:B------:R-:W-:Y:S01]  /*1a30*/  UISETP.NE.AND UP0, UPT, UR7, 0x8, UPT ;  /* 0x000000080700788c */ /* 0x000fe2000bf05270 */
[----:B------:R-:W-:Y:S01]  /*1a40*/  UMOV UR15, 0x40000040 ;  /* 0x40000040000f7882 */ /* 0x000fe20000000000 */
[----:B------:R-:W-:Y:S02]  /*1a50*/  UMOV UR6, 0x8 ;  /* 0x0000000800067882 */ /* 0x000fe40000000000 */
[----:B------:R-:W-:-:S06]  /*1a60*/  USEL UR7, URZ, 0x1, UP0 ;  /* 0x000000013f077887 */ /* 0x000fcc0008000000 */
[----:B------:R-:W-:Y:S01]  /*1a70*/  ISETP.NE.AND P0, PT, RZ, UR7, PT ;  /* 0x00000007ff007c0c */ /* 0x000fe2000bf05270 */
[----:B------:R-:W-:-:S12]  /*1a80*/  QGMMA.64x128x32.F32.E4M3.E4M3 R24, gdesc[UR12], R24, gsb0 ;  /* 0x01e000000c1879f3 */ /* 0x000fd80008000818 */
[----:B------:R-:W-:Y:S05]  /*1a90*/  @!P0 BRA `(.L_x_18) ;  /* 0x0000000400088947 */ /* 0x000fea0003800000 */
[----:B------:R-:W-:Y:S02]  /*1aa0*/  WARPGROUP.DEPBAR.LE gsb0, 0x0 ;  /* 0x00008000000079c5 */ /* 0x000fe40000010000 */
[----:B------:R-:W-:-:S01]  /*1ab0*/  FADD R141, RZ, R24 ;  /* 0x00000018ff8d7221 */ /* 0x000fc20000000000 */
[----:B------:R-:W-:Y:S01]  /*1ac0*/  FADD R136, RZ, R25 ;  /* 0x00000019ff887221 */ /* 0x000fe20000000000 */
        /* <DEDUP_REMOVED lines=62> */
[----:B------:R-:W-:-:S06]  /*1eb0*/  UMOV UR6, URZ ;  /* 0x0000003f00067c82 */ /* 0x000fcc0008000000 */
.L_x_18:
[----:B------:R-:W-:-:S04]  /*1ec0*/  UIADD3 UR12, UR5, 0x1, URZ ;  /* 0x00000001050c7890 */ /* 0x000fc8000fffe03f */
[----:B------:R-:W-:-:S04]  /*1ed0*/  UISETP.NE.AND UP0, UPT, UR12, 0x3, UPT ;  /* 0x000000030c00788c */ /* 0x000fc8000bf05270 */
[----:B------:R-:W-:Y:S02]  /*1ee0*/  USEL UR8, URZ, 0x1, UP0 ;  /* 0x000000013f087887 */ /* 0x000fe40008000000 */
[----:B------:R-:W-:Y:S02]  /*1ef0*/  USEL UR12, UR12, URZ, UP0 ;  /* 0x0000003f0c0c7287 */ /* 0x000fe40008000000 */
[----:B------:R-:W-:-:S06]  /*1f00*/  ULOP3.LUT UR8, UR4, UR8, URZ, 0x3c, !UPT ;  /* 0x0000000804087292 */ /* 0x000fcc000f8e3c3f */
[----:B------:R-:W-:Y:S01]  /*1f10*/  IMAD.U32 R142, RZ, RZ, UR8 ;  /* 0x00000008ff8e7e24 */ /* 0x000fe2000f8e00ff */
[----:B------:R-:W-:-:S06]  /*1f20*/  UMOV UR8, 0x1 ;  /* 0x0000000100087882 */ /* 0x000fcc0000000000 */
.L_x_13:
[----:B------:R-:W-:-:S04]  /*1f30*/  UISETP.LT.AND UP0, UPT, UR9, 0x1, UPT ;  /* 0x000000010900788c */ /* 0x000fc8000bf01270 */
[----:B------:R-:W-:-:S04]  /*1f40*/  USEL UR13, UR9, 0x1, UP0 ;  /* 0x00000001090d7887 */ /* 0x000fc80008000000 */
[----:B------:R-:W-:-:S04]  /*1f50*/  UIADD3 UR13, UR9, -UR13, URZ ;  /* 0x8000000d090d7290 */ /* 0x000fc8000fffe03f */
[----:B------:R-:W-:-:S06]  /*1f60*/  UISETP.GE.AND UP0, UPT, UR13, 0x1, UPT ;  /* 0x000000010d00788c */ /* 0x000fcc000bf06270 */
[----:B------:R-:W-:-:S13]  /*1f70*/  PLOP3.LUT P0, PT, PT, PT, UP0, 0x80, 0x0 ;  /* 0x000000000000781c */ /* 0x000fda0003f0f008 */
[----:B------:R-:W-:Y:S05]  /*1f80*/  @!P0 BRA `(.L_x_19) ;  /* 0x0000000800848947 */ /* 0x000fea0003800000 */
[----:B01----:R-:W-:Y:S01]  /*1f90*/  IMAD.U32 R10, RZ, RZ, UR13 ;  /* 0x0000000dff0a7e24 */ /* 0x003fe2000f8e00ff */
[----:B------:R-:W-:Y:S01]  /*1fa0*/  UMOV UR13, UR5 ;  /* 0x00000005000d7c82 */ /* 0x000fe20008000000 */
[----:B------:R-:W-:-:S05]  /*1fb0*/  ULDC UR14, c[0x0][0x50c] ;  /* 0x00014300000e7ab9 */ /* 0x000fca0000000800 */
.L_x_27:
[----:B------:R-:W-:-:S13]  /*1fc0*/  ISETP.NE.AND P1, PT, R138, 0x3, PT ;  /* 0x000000038a00780c */ /* 0x000fda0003f25270 */
[----:B01----:R-:W-:Y:S05]  /*1fd0*/  @!P1 BRA `(.L_x_20) ;  /* 0x0000000000049947 */ /* 0x003fea0003800000 */
[----:B------:R-:W-:Y:S01]  /*1fe0*/  BPT.TRAP 0x1 ;  /* 0x000000040000795c */ /* 0x000fe20000300000 */
.L_x_20:
[----:B------:R-:W0:Y:S01]  /*1ff0*/  S2UR UR15, SR_CgaCtaId ;  /* 0x00000000000f79c3 */ /* 0x000e220000008800 */
[----:B------:R-:W-:Y:S01]  /*2000*/  UMOV UR10, 0x400 ;  /* 0x00000400000a7882 */ /* 0x000fe20000000000 */
[----:B------:R-:W-:Y:S01]  /*2010*/  SHF.L.U32 R11, R142, 0x1f, RZ ;  /* 0x0000001f8e0b7819 */ /* 0x000fe200000006ff */
[----:B0-----:R-:W-:-:S04]  /*2020*/  ULEA UR10, UR15, UR10, 0x18 ;  /* 0x0000000a0f0a7291 */ /* 0x001fc8000f8ec03f */
[----:B------:R-:W-:-:S09]  /*2030*/  ULEA UR15, UR12, UR10, 0x3 ;  /* 0x0000000a0c0f7291 */ /* 0x000fd2000f8e183f */
[----:B------:R0:W1:Y:S01]  /*2040*/  SYNCS.PHASECHK.TRANS64.TRYWAIT P0, [UR15], R11 ;  /* 0x0000000bff0075a7 */ /* 0x000062000800014f */
[----:B------:R-:W-:Y:S05]  /*2050*/  @!P1 BRA `(.L_x_21) ;  /* 0x0000000000049947 */ /* 0x000fea0003800000 */
[----:B------:R-:W-:Y:S01]  /*2060*/  BPT.TRAP 0x1 ;  /* 0x000000040000795c */ /* 0x000fe20000300000 */
.L_x_21:
[----:B-1----:R-:W-:Y:S05]  /*2070*/  @P0 BRA `(.L_x_22) ;  /* 0x0000000000080947 */ /* 0x002fea0003800000 */
[----:B------:R-:W1:Y:S02]  /*2080*/  SYNCS.PHASECHK.TRANS64.TRYWAIT P0, [UR15], R11 ;  /* 0x0000000bff0075a7 */ /* 0x000e64000800014f */
[----:B-1----:R-:W-:Y:S05]  /*2090*/  @!P0 BRA `(.L_x_23) ;  /* 0x0000007400448947 */ /* 0x002fea0003800000 */
.L_x_22:
[----:B------:R-:W-:Y:S01]  /*20a0*/  UIADD3 UR15, UR10, 0x18100, URZ ;  /* 0x000181000a0f7890 */ /* 0x000fe2000fffe03f */
[----:B------:R-:W-:Y:S01]  /*20b0*/  WARPGROUP.ARRIVE ;  /* 0x00000000000079c5 */ /* 0x000fe20000000000 */
[----:B------:R-:W-:Y:S02]  /*20c0*/  UISETP.NE.AND UP0, UPT, UR7, URZ, UPT ;  /* 0x0000003f0700728c */ /* 0x000fe4000bf05270 */
[----:B------:R-:W-:Y:S02]  /*20d0*/  USHF.R.U32.HI UR15, URZ, 0x4, UR15 ;  /* 0x000000043f0f7899 */ /* 0x000fe4000801160f */
[----:B------:R-:W-:Y:S02]  /*20e0*/  USEL UR8, UR8, URZ, !UP0 ;  /* 0x0000003f08087287 */ /* 0x000fe4000c000000 */
[----:B------:R-:W-:Y:S02]  /*20f0*/  ULOP3.LUT UR15, UR15, 0x3fff, URZ, 0xc0, !UPT ;  /* 0x00003fff0f0f7892 */ /* 0x000fe4000f8ec03f */
[----:B------:R-:W-:-:S02]  /*2100*/  UISETP.NE.U32.AND UP0, UPT, UR8, URZ, UPT ;  /* 0x0000003f0800728c */ /* 0x000fc4000bf05070 */
[----:B------:R-:W-:Y:S02]  /*2110*/  ULOP3.LUT UR7, UR11, 0x10000, URZ, 0xfc, !UPT ;  /* 0x000100000b077892 */ /* 0x000fe4000f8efc3f */
[----:B------:R-:W-:Y:S02]  /*2120*/  ULOP3.LUT UR8, UR15, 0x10000, URZ, 0xfc, !UPT ;  /* 0x000100000f087892 */ /* 0x000fe4000f8efc3f */
[----:B------:R-:W-:Y:S02]  /*2130*/  ULEA UR7, UR12, UR7, 0xb ;  /* 0x000000070c077291 */ /* 0x000fe4000f8e583f */
[----:B------:R-:W-:Y:S01]  /*2140*/  ULEA UR8, UR12, UR8, 0xb ;  /* 0x000000080c087291 */ /* 0x000fe2000f8e583f */
[----:B------:R-:W-:Y:S01]  /*2150*/  UMOV UR17, 0x40000040 ;  /* 0x4000004000117882 */ /* 0x000fe20000000000 */
[----:B------:R-:W-:Y:S01]  /*2160*/  UMOV UR19, 0x40000040 ;  /* 0x4000004000137882 */ /* 0x000fe20000000000 */
[----:B------:R-:W-:Y:S02]  /*2170*/  UIADD3 UR6, UR6, 0x8, URZ ;  /* 0x0000000806067890 */ /* 0x000fe4000fffe03f */
[----:B------:R-:W-:-:S02]  /*2180*/  UMOV UR16, UR7 ;  /* 0x0000000700107c82 */ /* 0x000fc40008000000 */
[----:B------:R-:W-:Y:S02]  /*2190*/  UMOV UR18, UR8 ;  /* 0x0000000800127c82 */ /* 0x000fe40008000000 */
[----:B------:R-:W-:Y:S01]  /*21a0*/  QGMMA.64x128x32.F32.E4M3.E4M3 R24, gdesc[UR16], R24, UP0 ;  /* 0x01e00000101879f3 */ /* 0x000fe2000bf00818 */
[----:B------:R-:W-:Y:S02]  /*21b0*/  UIADD3 UR16, UR7, 0x2, URZ ;  /* 0x0000000207107890 */ /* 0x000fe4000fffe03f */
[----:B------:R-:W-:Y:S01]  /*21c0*/  UIADD3 UR18, UR8, 0x2, URZ ;  /* 0x0000000208127890 */ /* 0x000fe2000fffe03f */
[----:B------:R-:W-:Y:S01]  /*21d0*/  UMOV UR17, 0x40000040 ;  /* 0x4000004000117882 */ /* 0x000fe20000000000 */
[----:B------:R-:W-:Y:S01]  /*21e0*/  UMOV UR19, 0x40000040 ;  /* 0x4000004000137882 */ /* 0x000fe20000000000 */
[----:B------:R-:W-:-:S06]  /*21f0*/  UISETP.NE.AND UP0, UPT, UR6, UR14, UPT ;  /* 0x0000000e0600728c */ /* 0x000fcc000bf05270 */
        /* <DEDUP_REMOVED lines=29> */
[----:B------:R-:W-:Y:S01]  /*23d0*/  UMOV UR19, 0x40000040 ;  /* 0x4000004000137882 */ /* 0x000fe20000000000 */
[----:B------:R-:W-:-:S06]  /*23e0*/  USEL UR7, URZ, 0x1, UP0 ;  /* 0x000000013f077887 */ /* 0x000fcc0008000000 */
[----:B------:R-:W-:Y:S01]  /*23f0*/  ISETP.NE.AND P0, PT, RZ, UR7, PT ;  /* 0x00000007ff007c0c */ /* 0x000fe2000bf05270 */
[----:B------:R-:W-:Y:S03]  /*2400*/  QGMMA.64x128x32.F32.E4M3.E4M3 R24, gdesc[UR16], R24, gsb0 ;  /* 0x01e00000101879f3 */ /* 0x000fe60008000818 */
[----:B------:R-:W-:-:S09]  /*2410*/  WARPGROUP.DEPBAR.LE gsb0, 0x1 ;  /* 0x00008000000079c5 */ /* 0x000fd20000010100 */
[----:B------:R-:W-:Y:S05]  /*2420*/  @!P0 BRA `(.L_x_24) ;  /* 0x0000000400088947 */ /* 0x000fea0003800000 */
[----:B------:R-:W-:Y:S02]  /*2430*/  WARPGROUP.DEPBAR.LE gsb0, 0x0 ;  /* 0x00008000000079c5 */ /* 0x000fe40000010000 */
[----:B------:R-:W-:-:S01]  /*2440*/  FADD R141, R24, R141 ;  /* 0x0000008d188d7221 */ /* 0x000fc20000000000 */
[----:B------:R-:W-:Y:S01]  /*2450*/  FADD R136, R25, R136 ;  /* 0x0000008819887221 */ /* 0x000fe20000000000 */
        /* <DEDUP_REMOVED lines=62> */
[----:B------:R-:W-:-:S06]  /*2840*/  UMOV UR6, URZ ;  /* 0x0000003f00067c82 */ /* 0x000fcc0008000000 */
.L_x_24:
[----:B------:R-:W-:Y:S05]  /*2850*/  @!P1 BRA `(.L_x_25) ;  /* 0x0000000000049947 */ /* 0x000fea0003800000 */
[----:B------:R-:W-:Y:S01]  /*2860*/  BPT.TRAP 0x1 ;  /* 0x000000040000795c */ /* 0x000fe20000300000 */
.L_x_25:
[----:B------:R-:W-:Y:S01]  /*2870*/  ULEA UR8, UR13, UR10, 0x3 ;  /* 0x0000000a0d087291 */ /* 0x000fe2000f8e183f */
[----:B------:R-:W-:-:S03]  /*2880*/  ISETP.GT.U32.AND P0, PT, R4, 0x1, PT ;  /* 0x000000010400780c */ /* 0x000fc60003f04070 */
[----:B------:R-:W-:-:S04]  /*2890*/  UIADD3 UR8, UR8, 0x18, URZ ;  /* 0x0000001808087890 */ /* 0x000fc8000fffe03f */
[----:B------:R-:W-:-:S09]  /*28a0*/  UPRMT UR8, URZ, 0x654, UR8 ;  /* 0x000006543f087896 */ /* 0x000fd20008000008 */
[----:B------:R-:W-:Y:S01]  /*28b0*/  SYNCS.ARRIVE.TRANS64.RED.A1T0 RZ, [UR8], RZ ;  /* 0x000000ffffff79a7 */ /* 0x000fe20008100408 */
[----:B------:R-:W-:Y:S05]  /*28c0*/  @P0 BRA `(.L_x_26) ;  /* 0x0000000000040947 */ /* 0x000fea0003800000 */
[----:B------:R-:W-:Y:S01]  /*28d0*/  BPT.TRAP 0x1 ;  /* 0x000000040000795c */ /* 0x000fe20000300000 */
.L_x_26:
[----:B------:R-:W-:Y:S01]  /*28e0*/  UIADD3 UR12, UR12, 0x1, URZ ;  /* 0x000000010c0c7890 */ /* 0x000fe2000fffe03f */
[C---:B------:R-:W-:Y:S01]  /*28f0*/  ISETP.GT.AND P0, PT, R10.reuse, 0x1, PT ;  /* 0x000000010a00780c */ /* 0x040fe20003f04270 */
[----:B------:R-:W-:Y:S01]  /*2900*/  UIADD3 UR13, UR13, 0x1, URZ ;  /* 0x000000010d0d7890 */ /* 0x000fe2000fffe03f */
[----:B------:R-:W-:Y:S01]  /*2910*/  VIADD R10, R10, 0xffffffff ;  /* 0xffffffff0a0a7836 */ /* 0x000fe20000000000 */
[----:B------:R-:W-:Y:S02]  /*2920*/  UISETP.NE.AND UP0, UPT, UR12, 0x3, UPT ;  /* 0x000000030c00788c */ /* 0x000fe4000bf05270 */
[----:B------:R-:W-:Y:S02]  /*2930*/  UISETP.NE.AND UP1, UPT, UR13, 0x3, UPT ;  /* 0x000000030d00788c */ /* 0x000fe4000bf25270 */
[----:B------:R-:W-:Y:S02]  /*2940*/  USEL UR8, URZ, 0x1, UP0 ;  /* 0x000000013f087887 */ /* 0x000fe40008000000 */
[----:B------:R-:W-:-:S02]  /*2950*/  USEL UR12, UR12, URZ, UP0 ;  /* 0x0000003f0c0c7287 */ /* 0x000fc40008000000 */
[----:B------:R-:W-:Y:S02]  /*2960*/  USEL UR13, UR13, URZ, UP1 ;  /* 0x0000003f0d0d7287 */ /* 0x000fe40008800000 */
[----:B------:R-:W-:Y:S01]  /*2970*/  LOP3.LUT R142, R142, UR8, RZ, 0x3c, !PT ;  /* 0x000000088e8e7c12 */ /* 0x000fe2000f8e3cff */
[----:B------:R-:W-:Y:S01]  /*2980*/  UMOV UR8, 0x1 ;  /* 0x0000000100087882 */ /* 0x000fe20000000000 */
[----:B------:R-:W-:Y:S08]  /*2990*/  @P0 BRA `(.L_x_27) ;  /* 0xfffffff400880947 */ /* 0x000ff0000383ffff */
.L_x_19:
[----:B------:R-:W-:Y:S01]  /*29a0*/  UISETP.NE.AND UP0, UPT, UR6, URZ, UPT ;  /* 0x0000003f0600728c */ /* 0x000fe2000bf05270 */
[----:B01----:R-:W0:Y:S03]  /*29b0*/  LDC R10, c[0x0][0x28c] ;  /* 0x0000a300ff0a7b82 */ /* 0x003e260000000800 */
[----:B------:R-:W-:-:S06]  /*29c0*/  USEL UR6, URZ, 0x1, !UP0 ;  /* 0x000000013f067887 */ /* 0x000fcc000c000000 */
[----:B------:R-:W-:Y:S02]  /*29d0*/  ISETP.NE.AND P0, PT, RZ, UR6, PT ;  /* 0x00000006ff007c0c */ /* 0x000fe4000bf05270 */
[----:B0-----:R-:W-:-:S11]  /*29e0*/  ISETP.GE.AND P1, PT, R10, 0x1, PT ;  /* 0x000000010a00780c */ /* 0x001fd60003f26270 */
[----:B------:R-:W-:Y:S05]  /*29f0*/  @!P0 BRA `(.L_x_28) ;  /* 0x0000000400048947 */ /* 0x000fea0003800000 */
[----:B------:R-:W-:Y:S02]  /*2a00*/  WARPGROUP.DEPBAR.LE gsb0, 0x0 ;  /* 0x00008000000079c5 */ /* 0x000fe40000010000 */
[----:B------:R-:W-:Y:S01]  /*2a10*/  FADD R141, R24, R141 ;  /* 0x0000008d188d7221 */ /* 0x000fe20000000000 */
        /* <DEDUP_REMOVED lines=62> */
[----:B------:R-:W-:-:S07]  /*2e00*/  FADD R14, R14, R87 ;  /* 0x000000570e0e7221 */ /* 0x000fce0000000000 */
.L_x_28:
[----:B------:R-:W-:Y:S02]  /*2e10*/  WARPGROUP.DEPBAR.LE gsb0, 0x0 ;  /* 0x00008000000079c5 */ /* 0x000fe40000010000 */
[----:B------:R-:W-:Y:S05]  /*2e20*/  @!P1 BRA `(.L_x_29) ;  /* 0x0000000000409947 */ /* 0x000fea0003800000 */
[----:B------:R-:W-:-:S13]  /*2e30*/  ISETP.NE.AND P0, PT, R138, 0x3, PT ;  /* 0x000000038a00780c */ /* 0x000fda0003f05270 */
[----:B------:R-:W-:Y:S05]  /*2e40*/  @!P0 BRA `(.L_x_30) ;  /* 0x0000000000048947 */ /* 0x000fea0003800000 */
[----:B------:R-:W-:Y:S01]  /*2e50*/  BPT.TRAP 0x1 ;  /* 0x000000040000795c */ /* 0x000fe20000300000 */
.L_x_30:
[----:B------:R-:W-:Y:S01]  /*2e60*/  UISETP.LT.AND UP0, UPT, UR9, 0x1, UPT ;  /* 0x000000010900788c */ /* 0x000fe2000bf01270 */
[----:B------:R-:W-:-:S03]  /*2e70*/  ISETP.GT.U32.AND P0, PT, R4, 0x1, PT ;  /* 0x000000010400780c */ /* 0x000fc60003f04070 */
[----:B------:R-:W-:-:S04]  /*2e80*/  USEL UR8, UR9, 0x1, UP0 ;  /* 0x0000000109087887 */ /* 0x000fc80008000000 */
[----:B------:R-:W-:-:S04]  /*2e90*/  UIADD3 UR8, UR5, UR9, -UR8 ;  /* 0x0000000905087290 */ /* 0x000fc8000fffe808 */
[----:B------:R-:W-:-:S04]  /*2ea0*/  UIMAD.WIDE.U32 UR6, UR8, -0x55555555, URZ ;  /* 0xaaaaaaab080678a5 */ /* 0x000fc8000f8e003f */
[----:B------:R-:W-:-:S04]  /*2eb0*/  USHF.R.U32.HI UR6, URZ, 0x1, UR7 ;  /* 0x000000013f067899 */ /* 0x000fc80008011607 */
[----:B------:R-:W-:-:S04]  /*2ec0*/  UIMAD UR8, UR6, -0x3, UR8 ;  /* 0xfffffffd060878a4 */ /* 0x000fc8000f8e0208 */
[----:B------:R-:W-:-:S04]  /*2ed0*/  ULEA UR8, UR8, UR10, 0x3 ;  /* 0x0000000a08087291 */ /* 0x000fc8000f8e183f */
[----:B------:R-:W-:-:S04]  /*2ee0*/  UIADD3 UR8, UR8, 0x18, URZ ;  /* 0x0000001808087890 */ /* 0x000fc8000fffe03f */
[----:B------:R-:W-:-:S09]  /*2ef0*/  UPRMT UR8, URZ, 0x654, UR8 ;  /* 0x000006543f087896 */ /* 0x000fd20008000008 */
[----:B------:R-:W-:Y:S01]  /*2f00*/  SYNCS.ARRIVE.TRANS64.RED.A1T0 RZ, [UR8], RZ ;  /* 0x000000ffffff79a7 */ /* 0x000fe20008100408 */
[----:B------:R-:W-:Y:S05]  /*2f10*/  @P0 BRA `(.L_x_29) ;  /* 0x0000000000040947 */ /* 0x000fea0003800000 */
[----:B------:R-:W-:Y:S01]  /*2f20*/  BPT.TRAP 0x1 ;  /* 0x000000040000795c */ /* 0x000fe20000300000 */
.L_x_29:
[----:B------:R-:W0:Y:S01]  /*2f30*/  LDC R26, c[0x0][0x288] ;  /* 0x0000a200ff1a7b82 */ /* 0x000e220000000800 */
[--C-:B------:R-:W-:Y:S01]  /*2f40*/  SHF.R.U32.HI R10, RZ, 0x2, R0.reuse ;  /* 0x00000002ff0a7819 */ /* 0x100fe20000011600 */
[----:B------:R-:W-:Y:S01]  /*2f50*/  IMAD.SHL.U32 R29, R7, 0x80, RZ ;  /* 0x00000080071d7824 */ /* 0x000fe200078e00ff */
[----:B------:R-:W-:Y:S01]  /*2f60*/  SHF.R.U32.HI R25, RZ, 0x7, R0 ;  /* 0x00000007ff197819 */ /* 0x000fe20000011600 */
[----:B------:R-:W-:Y:S01]  /*2f70*/  UIADD3 UR5, UR9, UR5, URZ ;  /* 0x0000000509057290 */ /* 0x000fe2000fffe03f */
[----:B------:R-:W-:Y:S01]  /*2f80*/  LOP3.LUT R11, R10, 0x7, RZ, 0xc0, !PT ;  /* 0x000000070a0b7812 */ /* 0x000fe200078ec0ff */
[----:B------:R-:W-:Y:S01]  /*2f90*/  IMAD.SHL.U32 R31, R6, 0x80, RZ ;  /* 0x00000080061f7824 */ /* 0x000fe200078e00ff */
[----:B------:R-:W-:Y:S01]  /*2fa0*/  LOP3.LUT R10, R25, 0x1, RZ, 0xc0, !PT ;  /* 0x00000001190a7812 */ /* 0x000fe200078ec0ff */
[----:B------:R-:W-:Y:S01]  /*2fb0*/  UISETP.GT.U32.AND UP0, UPT, UR5, 0x2, UPT ;  /* 0x000000020500788c */ /* 0x000fe2000bf04070 */
[----:B------:R-:W-:Y:S01]  /*2fc0*/  LOP3.LUT R24, R0, 0x60, RZ, 0xc0, !PT ;  /* 0x0000006000187812 */ /* 0x000fe200078ec0ff */
[----:B------:R-:W-:Y:S01]  /*2fd0*/  ULDC UR12, c[0x0][0x284] ;  /* 0x0000a100000c7ab9 */ /* 0x000fe20000000800 */
[----:B------:R-:W-:Y:S01]  /*2fe0*/  UISETP.GE.U32.AND UP1, UPT, UR9, 0x3, UPT ;  /* 0x000000030900788c */ /* 0x000fe2000bf26070 */
[----:B------:R-:W-:Y:S01]  /*2ff0*/  IMAD.SHL.U32 R30, R10, 0x40, RZ ;  /* 0x000000400a1e7824 */ /* 0x000fe200078e00ff */
[----:B------:R-:W-:Y:S01]  /*3000*/  SHF.R.U32.HI R28, RZ, 0x1, R24 ;  /* 0x00000001ff1c7819 */ /* 0x000fe20000011618 */
[----:B------:R-:W-:Y:S01]  /*3010*/  UISETP.LT.U32.AND UP0, UPT, UR9, 0x3, UP0 ;  /* 0x000000030900788c */ /* 0x000fe20008701070 */
[----:B------:R-:W-:Y:S01]  /*3020*/  LOP3.LUT R24, R0, 0x3, RZ, 0xc0, !PT ;  /* 0x0000000300187812 */ /* 0x000fe200078ec0ff */
[----:B------:R-:W-:Y:S01]  /*3030*/  UIMAD.WIDE.U32 UR6, UR5, -0x55555555, URZ ;  /* 0xaaaaaaab050678a5 */ /* 0x000fe2000f8e003f */
[--C-:B------:R-:W-:Y:S01]  /*3040*/  IADD3 R25, RZ, -R28, -R11.reuse ;  /* 0x8000001cff197210 */ /* 0x100fe20007ffe80b */
[----:B------:R-:W-:Y:S01]  /*3050*/  USEL UR8, URZ, 0x1, !UP0 ;  /* 0x000000013f087887 */ /* 0x000fe2000c000000 */
[----:B------:R-:W-:Y:S01]  /*3060*/  LOP3.LUT R11, R30, 0x40, R11, 0xe2, !PT ;  /* 0x000000401e0b7812 */ /* 0x000fe200078ee20b */
[----:B------:R-:W-:Y:S01]  /*3070*/  ULDC.64 UR10, c[0x0][0x5d0] ;  /* 0x00017400000a7ab9 */ /* 0x000fe20000000a00 */
[----:B------:R-:W-:Y:S01]  /*3080*/  SHF.R.S32.HI R34, RZ, 0x1f, R5 ;  /* 0x0000001fff227819 */ /* 0x000fe20000011405 */
[----:B------:R-:W-:Y:S01]  /*3090*/  IMAD R10, R10, -0x40, R25 ;  /* 0xffffffc00a0a7824 */ /* 0x000fe200078e0219 */
[----:B------:R-:W-:Y:S01]  /*30a0*/  USHF.R.U32.HI UR6, URZ, 0x1, UR7 ;  /* 0x000000013f067899 */ /* 0x000fe20008011607 */
[----:B0-----:R-:W-:Y:S01]  /*30b0*/  IMAD R30, R24, -0x2, R26 ;  /* 0xfffffffe181e7824 */ /* 0x001fe200078e021a */
[----:B------:R-:W-:Y:S01]  /*30c0*/  ISETP.GE.AND P0, PT, R29, R26, PT ;  /* 0x0000001a1d00720c */ /* 0x000fe20003f06270 */
[----:B------:R-:W-:Y:S01]  /*30d0*/  IMAD.SHL.U32 R24, R0, 0x2, RZ ;  /* 0x0000000200187824 */ /* 0x000fe200078e00ff */
[----:B------:R-:W-:Y:S01]  /*30e0*/  ULOP3.LUT UR4, UR4, UR8, URZ, 0x3c, !UPT ;  /* 0x0000000804047292 */ /* 0x000fe2000f8e3c3f */
[----:B------:R-:W-:Y:S01]  /*30f0*/  IMAD R32, R34, UR10, RZ ;  /* 0x0000000a22207c24 */ /* 0x000fe2000f8e02ff */
[----:B------:R-:W-:Y:S01]  /*3100*/  ISETP.GE.OR P0, PT, R31, UR12, P0 ;  /* 0x0000000c1f007c0c */ /* 0x000fe20008706670 */
[----:B------:R-:W-:Y:S01]  /*3110*/  IMAD.WIDE R26, R6, 0x80, RZ ;  /* 0x00000080061a7825 */ /* 0x000fe200078e02ff */
[----:B------:R-:W-:Y:S01]  /*3120*/  LOP3.LUT R24, R29, 0x6, R24, 0xf8, !PT ;  /* 0x000000061d187812 */ /* 0x000fe200078ef818 */
[----:B------:R-:W-:Y:S01]  /*3130*/  UIMAD UR5, UR6, -0x3, UR5 ;  /* 0xfffffffd060578a4 */ /* 0x000fe2000f8e0205 */
[----:B------:R-:W-:Y:S01]  /*3140*/  IADD3 R36, -R31, UR12, R10 ;  /* 0x0000000c1f247c10 */ /* 0x000fe2000fffe10a */
[----:B------:R-:W-:Y:S01]  /*3150*/  IMAD R33, R5, UR11, R32 ;  /* 0x0000000b05217c24 */ /* 0x000fe2000f8e0220 */
[----:B------:R-:W-:Y:S01]  /*3160*/  SHF.R.S32.HI R25, RZ, 0x1f, R24 ;  /* 0x0000001fff197819 */ /* 0x000fe20000011418 */
[----:B------:R-:W-:Y:S01]  /*3170*/  @UP1 ULOP3.LUT UR4, UR4, 0x1, UR6, 0x78, !UPT ;  /* 0x0000000104041892 */ /* 0x000fe2000f8e7806 */
[----:B------:R-:W-:Y:S01]  /*3180*/  LOP3.LUT R35, R26, R11, R28, 0xfe, !PT ;  /* 0x0000000b1a237212 */ /* 0x000fe200078efe1c */
[----:B------:R-:W-:-:S02]  /*3190*/  IMAD.IADD R29, R30, 0x1, -R29 ;  /* 0x000000011e1d7824 */ /* 0x000fc400078e0a1d */
[----:B------:R-:W-:-:S04]  /*31a0*/  IMAD.WIDE.U32 R6, R5, UR10, R24 ;  /* 0x0000000a05067c25 */ /* 0x000fc8000f8e0018 */
[----:B------:R-:W-:Y:S02]  /*31b0*/  IMAD.IADD R7, R7, 0x1, R33 ;  /* 0x0000000107077824 */ /* 0x000fe400078e0221 */
[----:B------:R-:W-:Y:S01]  /*31c0*/  IMAD.MOV.U32 R28, RZ, RZ, -0x1 ;  /* 0xffffffffff1c7424 */ /* 0x000fe200078e00ff */
[----:B------:R-:W-:Y:S06]  /*31d0*/  @P0 BRA `(.L_x_31) ;  /* 0x0000004400a40947 */ /* 0x000fec0003800000 */
[----:B------:R-:W0:Y:S01]  /*31e0*/  LDC.64 R32, c[0x0][0x5c8] ;  /* 0x00017200ff207b82 */ /* 0x000e220000000a00 */
[----:B------:R-:W-:Y:S01]  /*31f0*/  ULDC.64 UR6, c[0x0][0x5c0] ;  /* 0x0001700000067ab9 */ /* 0x000fe20000000a00 */
[----:B------:R-:W-:Y:S01]  /*3200*/  BSSY B0, `(.L_x_31) ;  /* 0x0000466000007945 */ /* 0x000fe20003800000 */
[-C--:B0-----:R-:W-:Y:S02]  /*3210*/  IMAD R10, R27, R32.reuse, RZ ;  /* 0x000000201b0a7224 */ /* 0x081fe400078e02ff */
[----:B------:R-:W-:-:S04]  /*3220*/  IMAD.WIDE.U32 R6, R35, R32, R6 ;  /* 0x0000002023067225 */ /* 0x000fc800078e0006 */
[----:B------:R-:W-:Y:S01]  /*3230*/  IMAD R31, R35, R33, R10 ;  /* 0x00000021231f7224 */ /* 0x000fe200078e020a */
[----:B------:R-:W-:Y:S02]  /*3240*/  LEA R11, P0, R32, R6, 0x3 ;  /* 0x00000006200b7211 */ /* 0x000fe400078018ff */
[----:B------:R-:W-:Y:S01]  /*3250*/  IADD3 R10, P1, R6, UR6, RZ ;  /* 0x00000006060a7c10 */ /* 0x000fe2000ff3e0ff */
[----:B------:R-:W-:Y:S01]  /*3260*/  IMAD.IADD R31, R7, 0x1, R31 ;  /* 0x00000001071f7824 */ /* 0x000fe200078e021f */
[----:B------:R-:W-:-:S04]  /*3270*/  IADD3 R6, P3, R11, UR6, RZ ;  /* 0x000000060b067c10 */ /* 0x000fc8000ff7e0ff */
[----:B------:R-:W-:Y:S02]  /*3280*/  LEA.HI.X R7, R32, R31, R33, 0x3, P0 ;  /* 0x0000001f20077211 */ /* 0x000fe400000f1c21 */
[----:B---3-5:R-:W-:Y:S02]  /*3290*/  FSETP.NEU.AND P0, PT, R9, RZ, PT ;  /* 0x000000ff0900720b */ /* 0x028fe40003f0d000 */
[----:B------:R-:W-:Y:S02]  /*32a0*/  IADD3.X R11, R31, UR7, RZ, P1, !PT ;  /* 0x000000071f0b7c10 */ /* 0x000fe40008ffe4ff */
[----:B------:R-:W-:-:S09]  /*32b0*/  IADD3.X R7, R7, UR7, RZ, P3, !PT ;  /* 0x0000000707077c10 */ /* 0x000fd20009ffe4ff */
[----:B------:R-:W-:Y:S05]  /*32c0*/  @!P0 BRA `(.L_x_32) ;  /* 0x00000034005c8947 */ /* 0x000fea0003800000 */
[----:B------:R-:W-:Y:S01]  /*32d0*/  ULDC.64 UR6, c[0x0][0x5b8] ;  /* 0x00016e0000067ab9 */ /* 0x000fe20000000a00 */
[----:B------:R-:W-:Y:S01]  /*32e0*/  ISETP.GE.AND P0, PT, R36, 0x1, PT ;  /* 0x000000012400780c */ /* 0x000fe20003f06270 */
[----:B------:R-:W-:Y:S01]  /*32f0*/  IMAD R32, R34, UR6, RZ ;  /* 0x0000000622207c24 */ /* 0x000fe2000f8e02ff */
[----:B------:R-:W-:Y:S01]  /*3300*/  ULDC.64 UR10, c[0x0][0x5a8] ;  /* 0x00016a00000a7ab9 */ /* 0x000fe20000000a00 */
[----:B------:R-:W-:Y:S01]  /*3310*/  IMAD.WIDE.U32 R30, R5, UR6, R24 ;  /* 0x00000006051e7c25 */ /* 0x000fe2000f8e0018 */
[----:B------:R-:W-:Y:S01]  /*3320*/  ISETP.LT.OR P4, PT, R29, 0x1, !P0 ;  /* 0x000000011d00780c */ /* 0x000fe20004781670 */
[----:B------:R-:W-:Y:S02]  /*3330*/  BSSY B1, `(.L_x_33) ;  /* 0x000000c000017945 */ /* 0x000fe40003800000 */
[----:B------:R-:W-:Y:S01]  /*3340*/  IMAD R5, R5, UR7, R32 ;  /* 0x0000000705057c24 */ /* 0x000fe2000f8e0220 */
[----:B------:R-:W-:-:S03]  /*3350*/  ULDC.64 UR6, c[0x0][0x5b0] ;  /* 0x00016c0000067ab9 */ /* 0x000fc60000000a00 */
[----:B------:R-:W-:Y:S02]  /*3360*/  IMAD.IADD R31, R31, 0x1, R5 ;  /* 0x000000011f1f7824 */ /* 0x000fe400078e0205 */
[----:B------:R-:W-:Y:S02]  /*3370*/  IMAD R5, R27, UR6, RZ ;  /* 0x000000061b057c24 */ /* 0x000fe4000f8e02ff */
[----:B------:R-:W-:-:S04]  /*3380*/  IMAD.WIDE.U32 R24, R35, UR6, R30 ;  /* 0x0000000623187c25 */ /* 0x000fc8000f8e001e */
[----:B------:R-:W-:Y:S01]  /*3390*/  IMAD R5, R35, UR7, R5 ;  /* 0x0000000723057c24 */ /* 0x000fe2000f8e0205 */
[----:B------:R-:W-:-:S04]  /*33a0*/  IADD3 R24, P1, R24, UR10, RZ ;  /* 0x0000000a18187c10 */ /* 0x000fc8000ff3e0ff */
[--C-:B------:R-:W-:Y:S02]  /*33b0*/  IADD3.X R25, R25, UR11, R5.reuse, P1, !PT ;  /* 0x0000000b19197c10 */ /* 0x100fe40008ffe405 */
[----:B------:R-:W-:Y:S01]  /*33c0*/  PRMT R5, RZ, 0x7610, R5 ;  /* 0x00007610ff057816 */ /* 0x000fe20000000005 */
[----:B------:R-:W-:Y:S06]  /*33d0*/  @P4 BRA `(.L_x_34) ;  /* 0x0000000000044947 */ /* 0x000fec0003800000 */
[----:B------:R0:W5:Y:S02]  /*33e0*/  LDG.E.U8 R5, desc[UR20][R24.64] ;  /* 0x0000001418057981 */ /* 0x000164000c1e1100 */
.L_x_34:
[----:B------:R-:W-:Y:S05]  /*33f0*/  BSYNC B1 ;  /* 0x0000000000017941 */ /* 0x000fea0003800000 */
.L_x_33:
[----:B-----5:R-:W-:Y:S01]  /*3400*/  LOP3.LUT R5, R5, 0xff, RZ, 0xc0, !PT ;  /* 0x000000ff05057812 */ /* 0x020fe200078ec0ff */
[----:B------:R-:W-:Y:S01]  /*3410*/  BSSY B1, `(.L_x_35) ;  /* 0x000000b000017945 */ /* 0x000fe20003800000 */
[----:B------:R-:W-:Y:S02]  /*3420*/  ISETP.LT.OR P3, PT, R29, 0x2, !P0 ;  /* 0x000000021d00780c */ /* 0x000fe40004761670 */
[----:B------:R-:W-:-:S05]  /*3430*/  F2FP.F16.E4M3.UNPACK_B R5, R5 ;  /* 0x00000005ff05723e */ /* 0x000fca00020006ff */
[----:B------:R-:W-:Y:S01]  /*3440*/  HADD2.F32 R32, -RZ, R5.H0_H0 ;  /* 0x20000005ff207230 */ /* 0x000fe20000004100 */
[----:B------:R-:W-:-:S04]  /*3450*/  PRMT R5, RZ, 0x7610, R5 ;  /* 0x00007610ff057816 */ /* 0x000fc80000000005 */
[----:B------:R-:W-:-:S04]  /*3460*/  FMUL R32, R32, R9 ;  /* 0x0000000920207220 */ /* 0x000fc80000400000 */
[----:B--2---:R-:W-:-:S05]  /*3470*/  FFMA R32, R141, R8, R32 ;  /* 0x000000088d207223 */ /* 0x004fca0000000020 */
[----:B------:R-:W-:-:S05]  /*3480*/  F2FP.SATFINITE.E4M3.F32.PACK_AB_MERGE_C R33, RZ, R32, RZ ;  /* 0x00000020ff21723e */ /* 0x000fca00048070ff */
[----:B------:R1:W-:Y:S01]  /*3490*/  @!P4 STG.E.U8 desc[UR20][R10.64], R33 ;  /* 0x000000210a00c986 */ /* 0x0003e2000c101114 */
[----:B------:R-:W-:Y:S05]  /*34a0*/  @P3 BRA `(.L_x_36) ;  /* 0x0000000000043947 */ /* 0x000fea0003800000 */
[----:B------:R2:W5:Y:S02]  /*34b0*/  LDG.E.U8 R5, desc[UR20][R24.64+0x1] ;  /* 0x0000011418057981 */ /* 0x000564000c1e1100 */
.L_x_36:
[----:B------:R-:W-:Y:S05]  /*34c0*/  BSYNC B1 ;  /* 0x0000000000017941 */ /* 0x000fea0003800000 */
.L_x_35:
[----:B-----5:R-:W-:Y:S01]  /*34d0*/  LOP3.LUT R5, R5, 0xff, RZ, 0xc0, !PT ;  /* 0x000000ff05057812 */ /* 0x020fe200078ec0ff */
[----:B------:R-:W-:Y:S01]  /*34e0*/  BSSY B1, `(.L_x_37) ;  /* 0x0000013000017945 */ /* 0x000fe20003800000 */
[----:B-1----:R-:W-:Y:S02]  /*34f0*/  IADD3 R33, P1, R35, 0x8, RZ ;  /* 0x0000000823217810 */ /* 0x002fe40007f3e0ff */
[----:B------:R-:W-:-:S03]  /*3500*/  F2FP.F16.E4M3.UNPACK_B R5, R5 ;  /* 0x00000005ff05723e */ /* 0x000fc600020006ff */
[----:B------:R-:W-:Y:S01]  /*3510*/  IMAD.X R27, RZ, RZ, R27, P1 ;  /* 0x000000ffff1b7224 */ /* 0x000fe200008e061b */
[----:B------:R-:W-:Y:S01]  /*3520*/  ISETP.GE.AND P1, PT, R36, 0x9, PT ;  /* 0x000000092400780c */ /* 0x000fe20003f26270 */
[----:B------:R-:W-:Y:S02]  /*3530*/  HADD2.F32 R26, -RZ, R5.H0_H0 ;  /* 0x20000005ff1a7230 */ /* 0x000fe40000004100 */
[----:B------:R-:W-:Y:S01]  /*3540*/  IMAD.WIDE.U32 R30, R33, UR6, R30 ;  /* 0x00000006211e7c25 */ /* 0x000fe2000f8e001e */
[----:B------:R-:W-:-:S03]  /*3550*/  ISETP.LT.OR P5, PT, R29, 0x1, !P1 ;  /* 0x000000011d00780c */ /* 0x000fc60004fa1670 */
[----:B------:R-:W-:Y:S01]  /*3560*/  FMUL R5, R26, R9 ;  /* 0x000000091a057220 */ /* 0x000fe20000400000 */
[----:B------:R-:W-:-:S03]  /*3570*/  IMAD R26, R27, UR6, RZ ;  /* 0x000000061b1a7c24 */ /* 0x000fc6000f8e02ff */
[----:B------:R-:W-:Y:S01]  /*3580*/  FFMA R5, R136, R8, R5 ;  /* 0x0000000888057223 */ /* 0x000fe20000000005 */
[----:B------:R-:W-:Y:S01]  /*3590*/  IMAD R33, R33, UR7, R26 ;  /* 0x0000000721217c24 */ /* 0x000fe2000f8e021a */
[----:B------:R-:W-:-:S03]  /*35a0*/  IADD3 R26, P4, R30, UR10, RZ ;  /* 0x0000000a1e1a7c10 */ /* 0x000fc6000ff9e0ff */
[----:B------:R-:W-:Y:S02]  /*35b0*/  F2FP.SATFINITE.E4M3.F32.PACK_AB_MERGE_C R35, RZ, R5, RZ ;  /* 0x00000005ff23723e */ /* 0x000fe400048070ff */
[----:B------:R-:W-:Y:S02]  /*35c0*/  IADD3.X R27, R31, UR11, R33, P4, !PT ;  /* 0x0000000b1f1b7c10 */ /* 0x000fe4000a7fe421 */
[----:B------:R-:W-:Y:S01]  /*35d0*/  PRMT R5, RZ, 0x7610, R5 ;  /* 0x00007610ff057816 */ /* 0x000fe20000000005 */
[----:B------:R1:W-:Y:S01]  /*35e0*/  @!P3 STG.E.U8 desc[UR20][R10.64+0x1], R35 ;  /* 0x000001230a00b986 */ /* 0x0003e2000c101114 */
[----:B------:R-:W-:Y:S05]  /*35f0*/  @P5 BRA `(.L_x_38) ;  /* 0x0000000000045947 */ /* 0x000fea0003800000 */
[----:B------:R3:W5:Y:S02]  /*3600*/  LDG.E.U8 R5, desc[UR20][R26.64] ;  /* 0x000000141a057981 */ /* 0x000764000c1e1100 */
.L_x_38:
[----:B------:R-:W-:Y:S05]  /*3610*/  BSYNC B1 ;  /* 0x0000000000017941 */ /* 0x000fea0003800000 */
.L_x_37:
[----:B-----5:R-:W-:Y:S01]  /*3620*/  LOP3.LUT R5, R5, 0xff, RZ, 0xc0, !PT ;  /* 0x000000ff05057812 */ /* 0x020fe200078ec0ff */
[----:B------:R-:W-:Y:S01]  /*3630*/  BSSY B1, `(.L_x_39) ;  /* 0x000000b000017945 */ /* 0x000fe20003800000 */
[----:B------:R-:W-:Y:S02]  /*3640*/  ISETP.LT.OR P3, PT, R29, 0x2, !P1 ;  /* 0x000000021d00780c */ /* 0x000fe40004f61670 */
[----:B------:R-:W-:-:S05]  /*3650*/  F2FP.F16.E4M3.UNPACK_B R5, R5 ;  /* 0x00000005ff05723e */ /* 0x000fca00020006ff */
[----:B------:R-:W-:Y:S01]  /*3660*/  HADD2.F32 R30, -RZ, R5.H0_H0 ;  /* 0x20000005ff1e7230 */ /* 0x000fe20000004100 */
[----:B------:R-:W-:-:S04]  /*3670*/  PRMT R5, RZ, 0x7610, R5 ;  /* 0x00007610ff057816 */ /* 0x000fc80000000005 */
[----:B------:R-:W-:-:S04]  /*3680*/  FMUL R30, R30, R9 ;  /* 0x000000091e1e7220 */ /* 0x000fc80000400000 */
[----:B------:R-:W-:-:S05]  /*3690*/  FFMA R30, R139, R8, R30 ;  /* 0x000000088b1e7223 */ /* 0x000fca000000001e */
[----:B------:R-:W-:-:S05]  /*36a0*/  F2FP.SATFINITE.E4M3.F32.PACK_AB_MERGE_C R31, RZ, R30, RZ ;  /* 0x0000001eff1f723e */ /* 0x000fca00048070ff */
[----:B------:R4:W-:Y:S01]  /*36b0*/  @!P5 STG.E.U8 desc[UR20][R6.64], R31 ;  /* 0x0000001f0600d986 */ /* 0x0009e2000c101114 */
[----:B------:R-:W-:Y:S05]  /*36c0*/  @P3 BRA `(.L_x_40) ;  /* 0x0000000000043947 */ /* 0x000fea0003800000 */
[----:B------:R0:W5:Y:S02]  /*36d0*/  LDG.E.U8 R5, desc[UR20][R26.64+0x1] ;  /* 0x000001141a057981 */ /* 0x000164000c1e1100 */
.L_x_40:
[----:B------:R-:W-:Y:S05]  /*36e0*/  BSYNC B1 ;  /* 0x0000000000017941 */ /* 0x000fea0003800000 */
.L_x_39:
[----:B-----5:R-:W-:Y:S01]  /*36f0*/  LOP3.LUT R5, R5, 0xff, RZ, 0xc0, !PT ;  /* 0x000000ff05057812 */ /* 0x020fe200078ec0ff */
[----:B------:R-:W-:Y:S01]  /*3700*/  BSSY B1, `(.L_x_41) ;  /* 0x000000b000017945 */ /* 0x000fe20003800000 */
[----:B------:R-:W-:Y:S02]  /*3710*/  ISETP.LT.OR P4, PT, R29, 0x9, !P0 ;  /* 0x000000091d00780c */ /* 0x000fe40004781670 */
[----:B------:R-:W-:-:S05]  /*3720*/  F2FP.F16.E4M3.UNPACK_B R5, R5 ;  /* 0x00000005ff05723e */ /* 0x000fca00020006ff */
[----:B------:R-:W-:-:S05]  /*3730*/  HADD2.F32 R30, -RZ, R5.H0_H0 ;  /* 0x20000005ff1e7230 */ /* 0x000fca0000004100 */
[----:B------:R-:W-:-:S04]  /*3740*/  FMUL R5, R30, R9 ;  /* 0x000000091e057220 */ /* 0x000fc80000400000 */
[----:B------:R-:W-:-:S05]  /*3750*/  FFMA R5, R134, R8, R5 ;  /* 0x0000000886057223 */ /* 0x000fca0000000005 */
[----:B----4-:R-:W-:Y:S02]  /*3760*/  F2FP.SATFINITE.E4M3.F32.PACK_AB_MERGE_C R31, RZ, R5, RZ ;  /* 0x00000005ff1f723e */ /* 0x010fe400048070ff */
[----:B------:R-:W-:-:S03]  /*3770*/  PRMT R5, RZ, 0x7610, R5 ;  /* 0x00007610ff057816 */ /* 0x000fc60000000005 */
[----:B------:R4:W-:Y:S01]  /*3780*/  @!P3 STG.E.U8 desc[UR20][R6.64+0x1], R31 ;  /* 0x0000011f0600b986 */ /* 0x0009e2000c101114 */
[----:B------:R-:W-:Y:S05]  /*3790*/  @P4 BRA `(.L_x_42) ;  /* 0x0000000000044947 */ /* 0x000fea0003800000 */
[----:B------:R0:W5:Y:S02]  /*37a0*/  LDG.E.U8 R5, desc[UR20][R24.64+0x8] ;  /* 0x0000081418057981 */ /* 0x000164000c1e1100 */
.L_x_42:
[----:B------:R-:W-:Y:S05]  /*37b0*/  BSYNC B1 ;  /* 0x0000000000017941 */ /* 0x000fea0003800000 */
.L_x_41:
        /* <DEDUP_REMOVED lines=8> */
[----:B----4-:R-:W-:-:S05]  /*3840*/  F2FP.SATFINITE.E4M3.F32.PACK_AB_MERGE_C R31, RZ, R30, RZ ;  /* 0x0000001eff1f723e */ /* 0x010fca00048070ff */
[----:B------:R4:W-:Y:S01]  /*3850*/  @!P4 STG.E.U8 desc[UR20][R10.64+0x8], R31 ;  /* 0x0000081f0a00c986 */ /* 0x0009e2000c101114 */
[----:B------:R-:W-:Y:S05]  /*3860*/  @P3 BRA `(.L_x_44) ;  /* 0x0000000000043947 */ /* 0x000fea0003800000 */
[----:B------:R0:W5:Y:S02]  /*3870*/  LDG.E.U8 R5, desc[UR20][R24.64+0x9] ;  /* 0x0000091418057981 */ /* 0x000164000c1e1100 */
.L_x_44:
[----:B------:R-:W-:Y:S05]  /*3880*/  BSYNC B1 ;  /* 0x0000000000017941 */ /* 0x000fea0003800000 */
.L_x_43:
        /* <DEDUP_REMOVED lines=12> */
.L_x_46:
[----:B------:R-:W-:Y:S05]  /*3950*/  BSYNC B1 ;  /* 0x0000000000017941 */ /* 0x000fea0003800000 */
.L_x_45:
        /* <DEDUP_REMOVED lines=12> */
.L_x_48:
[----:B------:R-:W-:Y:S05]  /*3a20*/  BSYNC B1 ;  /* 0x0000000000017941 */ /* 0x000fea0003800000 */
.L_x_47:
        /* <DEDUP_REMOVED lines=12> */
.L_x_50:
[----:B------:R-:W-:Y:S05]  /*3af0*/  BSYNC B1 ;  /* 0x0000000000017941 */ /* 0x000fea0003800000 */
.L_x_49:
        /* <DEDUP_REMOVED lines=12> */
.L_x_52:
[----:B------:R-:W-:Y:S05]  /*3bc0*/  BSYNC B1 ;  /* 0x0000000000017941 */ /* 0x000fea0003800000 */
.L_x_51:
        /* <DEDUP_REMOVED lines=12> */
.L_x_54:
[----:B------:R-:W-:Y:S05]  /*3c90*/  BSYNC B1 ;  /* 0x0000000000017941 */ /* 0x000fea0003800000 */
.L_x_53:
        /* <DEDUP_REMOVED lines=12> */
.L_x_56:
[----:B------:R-:W-:Y:S05]  /*3d60*/  BSYNC B1 ;  /* 0x0000000000017941 */ /* 0x000fea0003800000 */
.L_x_55:
        /* <DEDUP_REMOVED lines=12> */
.L_x_58:
[----:B------:R-:W-:Y:S05]  /*3e30*/  BSYNC B1 ;  /* 0x0000000000017941 */ /* 0x000fea0003800000 */
.L_x_57:
        /* <DEDUP_REMOVED lines=12> */
.L_x_60:
[----:B------:R-:W-:Y:S05]  /*3f00*/  BSYNC B1 ;  /* 0x0000000000017941 */ /* 0x000fea0003800000 */
.L_x_59:
        /* <DEDUP_REMOVED lines=12> */
.L_x_62:
[----:B------:R-:W-:Y:S05]  /*3fd0*/  BSYNC B1 ;  /* 0x0000000000017941 */ /* 0x000fea0003800000 */
.L_x_61:
        /* <DEDUP_REMOVED lines=12> */
.L_x_64:
[----:B------:R-:W-:Y:S05]  /*40a0*/  BSYNC B1 ;  /* 0x0000000000017941 */ /* 0x000fea0003800000 */
.L_x_63:
        /* <DEDUP_REMOVED lines=12> */
.L_x_66:
[----:B------:R-:W-:Y:S05]  /*4170*/  BSYNC B1 ;  /* 0x0000000000017941 */ /* 0x000fea0003800000 */
.L_x_65:
        /* <DEDUP_REMOVED lines=12> */
.L_x_68:
[----:B------:R-:W-:Y:S05]  /*4240*/  BSYNC B1 ;  /* 0x0000000000017941 */ /* 0x000fea0003800000 */
.L_x_67:
        /* <DEDUP_REMOVED lines=12> */
.L_x_70:
[----:B------:R-:W-:Y:S05]  /*4310*/  BSYNC B1 ;  /* 0x0000000000017941 */ /* 0x000fea0003800000 */
.L_x_69:
        /* <DEDUP_REMOVED lines=12> */
.L_x_72:
[----:B------:R-:W-:Y:S05]  /*43e0*/  BSYNC B1 ;  /* 0x0000000000017941 */ /* 0x000fea0003800000 */
.L_x_71:
        /* <DEDUP_REMOVED lines=12> */
.L_x_74:
[----:B------:R-:W-:Y:S05]  /*44b0*/  BSYNC B1 ;  /* 0x0000000000017941 */ /* 0x000fea0003800000 */
.L_x_73:
        /* <DEDUP_REMOVED lines=12> */
.L_x_76:
[----:B------:R-:W-:Y:S05]  /*4580*/  BSYNC B1 ;  /* 0x0000000000017941 */ /* 0x000fea0003800000 */
.L_x_75:
        /* <DEDUP_REMOVED lines=12> */
.L_x_78:
[----:B------:R-:W-:Y:S05]  /*4650*/  BSYNC B1 ;  /* 0x0000000000017941 */ /* 0x000fea0003800000 */
.L_x_77:
        /* <DEDUP_REMOVED lines=12> */
.L_x_80:
[----:B------:R-:W-:Y:S05]  /*4720*/  BSYNC B1 ;  /* 0x0000000000017941 */ /* 0x000fea0003800000 */
.L_x_79:
        /* <DEDUP_REMOVED lines=12> */
.L_x_82:
[----:B------:R-:W-:Y:S05]  /*47f0*/  BSYNC B1 ;  /* 0x0000000000017941 */ /* 0x000fea0003800000 */
.L_x_81:
        /* <DEDUP_REMOVED lines=12> */
.L_x_84:
[----:B------:R-:W-:Y:S05]  /*48c0*/  BSYNC B1 ;  /* 0x0000000000017941 */ /* 0x000fea0003800000 */
.L_x_83:
        /* <DEDUP_REMOVED lines=12> */
.L_x_86:
[----:B------:R-:W-:Y:S05]  /*4990*/  BSYNC B1 ;  /* 0x0000000000017941 */ /* 0x000fea0003800000 */
.L_x_85:
        /* <DEDUP_REMOVED lines=12> */
.L_x_88:
[----:B------:R-:W-:Y:S05]  /*4a60*/  BSYNC B1 ;  /* 0x0000000000017941 */ /* 0x000fea0003800000 */
.L_x_87:
        /* <DEDUP_REMOVED lines=12> */
.L_x_90:
[----:B------:R-:W-:Y:S05]  /*4b30*/  BSYNC B1 ;  /* 0x0000000000017941 */ /* 0x000fea0003800000 */
.L_x_89:
        /* <DEDUP_REMOVED lines=12> */
.L_x_92:
[----:B------:R-:W-:Y:S05]  /*4c00*/  BSYNC B1 ;  /* 0x0000000000017941 */ /* 0x000fea0003800000 */
.L_x_91:
        /* <DEDUP_REMOVED lines=12> */
.L_x_94:
[----:B------:R-:W-:Y:S05]  /*4cd0*/  BSYNC B1 ;  /* 0x0000000000017941 */ /* 0x000fea0003800000 */
.L_x_93:
        /* <DEDUP_REMOVED lines=12> */
.L_x_96:
[----:B------:R-:W-:Y:S05]  /*4da0*/  BSYNC B1 ;  /* 0x0000000000017941 */ /* 0x000fea0003800000 */
.L_x_95:
        /* <DEDUP_REMOVED lines=12> */
.L_x_98:
[----:B------:R-:W-:Y:S05]  /*4e70*/  BSYNC B1 ;  /* 0x0000000000017941 */ /* 0x000fea0003800000 */
.L_x_97:
        /* <DEDUP_REMOVED lines=12> */
.L_x_100:
[----:B------:R-:W-:Y:S05]  /*4f40*/  BSYNC B1 ;  /* 0x0000000000017941 */ /* 0x000fea0003800000 */
.L_x_99:
        /* <DEDUP_REMOVED lines=12> */
.L_x_102:
[----:B------:R-:W-:Y:S05]  /*5010*/  BSYNC B1 ;  /* 0x0000000000017941 */ /* 0x000fea0003800000 */
.L_x_101:
        /* <DEDUP_REMOVED lines=12> */
.L_x_104:
[----:B------:R-:W-:Y:S05]  /*50e0*/  BSYNC B1 ;  /* 0x0000000000017941 */ /* 0x000fea0003800000 */
.L_x_103:
        /* <DEDUP_REMOVED lines=12> */
.L_x_106:
[----:B------:R-:W-:Y:S05]  /*51b0*/  BSYNC B1 ;  /* 0x0000000000017941 */ /* 0x000fea0003800000 */
.L_x_105:
        /* <DEDUP_REMOVED lines=12> */
.L_x_108:
[----:B------:R-:W-:Y:S05]  /*5280*/  BSYNC B1 ;  /* 0x0000000000017941 */ /* 0x000fea0003800000 */
.L_x_107:
        /* <DEDUP_REMOVED lines=12> */
.L_x_110:
[----:B------:R-:W-:Y:S05]  /*5350*/  BSYNC B1 ;  /* 0x0000000000017941 */ /* 0x000fea0003800000 */
.L_x_109:
        /* <DEDUP_REMOVED lines=12> */
.L_x_112:
[----:B------:R-:W-:Y:S05]  /*5420*/  BSYNC B1 ;  /* 0x0000000000017941 */ /* 0x000fea0003800000 */
.L_x_111:
        /* <DEDUP_REMOVED lines=12> */
.L_x_114:
[----:B------:R-:W-:Y:S05]  /*54f0*/  BSYNC B1 ;  /* 0x0000000000017941 */ /* 0x000fea0003800000 */
.L_x_113:
        /* <DEDUP_REMOVED lines=12> */
.L_x_116:
[----:B------:R-:W-:Y:S05]  /*55c0*/  BSYNC B1 ;  /* 0x0000000000017941 */ /* 0x000fea0003800000 */
.L_x_115:
        /* <DEDUP_REMOVED lines=12> */
.L_x_118:
[----:B------:R-:W-:Y:S05]  /*5690*/  BSYNC B1 ;  /* 0x0000000000017941 */ /* 0x000fea0003800000 */
.L_x_117:
        /* <DEDUP_REMOVED lines=12> */
.L_x_120:
[----:B------:R-:W-:Y:S05]  /*5760*/  BSYNC B1 ;  /* 0x0000000000017941 */ /* 0x000fea0003800000 */
.L_x_119:
        /* <DEDUP_REMOVED lines=12> */
.L_x_122:
[----:B------:R-:W-:Y:S05]  /*5830*/  BSYNC B1 ;  /* 0x0000000000017941 */ /* 0x000fea0003800000 */
.L_x_121:
        /* <DEDUP_REMOVED lines=12> */
.L_x_124:
[----:B------:R-:W-:Y:S05]  /*5900*/  BSYNC B1 ;  /* 0x0000000000017941 */ /* 0x000fea0003800000 */
.L_x_123:
        /* <DEDUP_REMOVED lines=12> */
.L_x_126:
[----:B------:R-:W-:Y:S05]  /*59d0*/  BSYNC B1 ;  /* 0x0000000000017941 */ /* 0x000fea0003800000 */
.L_x_125:
        /* <DEDUP_REMOVED lines=12> */
.L_x_128:
[----:B------:R-:W-:Y:S05]  /*5aa0*/  BSYNC B1 ;  /* 0x0000000000017941 */ /* 0x000fea0003800000 */
.L_x_127:
        /* <DEDUP_REMOVED lines=12> */
.L_x_130:
[----:B------:R-:W-:Y:S05]  /*5b70*/  BSYNC B1 ;  /* 0x0000000000017941 */ /* 0x000fea0003800000 */
.L_x_129:
        /* <DEDUP_REMOVED lines=12> */
.L_x_132:
[----:B------:R-:W-:Y:S05]  /*5c40*/  BSYNC B1 ;  /* 0x0000000000017941 */ /* 0x000fea0003800000 */
.L_x_131:
        /* <DEDUP_REMOVED lines=12> */
.L_x_134:
[----:B------:R-:W-:Y:S05]  /*5d10*/  BSYNC B1 ;  /* 0x0000000000017941 */ /* 0x000fea0003800000 */
.L_x_133:
        /* <DEDUP_REMOVED lines=12> */
.L_x_136:
[----:B------:R-:W-:Y:S05]  /*5de0*/  BSYNC B1 ;  /* 0x0000000000017941 */ /* 0x000fea0003800000 */
.L_x_135:
        /* <DEDUP_REMOVED lines=12> */
.L_x_138:
[----:B------:R-:W-:Y:S05]  /*5eb0*/  BSYNC B1 ;  /* 0x0000000000017941 */ /* 0x000fea0003800000 */
.L_x_137:
        /* <DEDUP_REMOVED lines=12> */
.L_x_140:
[----:B------:R-:W-:Y:S05]  /*5f80*/  BSYNC B1 ;  /* 0x0000000000017941 */ /* 0x000fea0003800000 */
.L_x_139:
        /* <DEDUP_REMOVED lines=12> */
.L_x_142:
[----:B------:R-:W-:Y:S05]  /*6050*/  BSYNC B1 ;  /* 0x0000000000017941 */ /* 0x000fea0003800000 */
.L_x_141:
        /* <DEDUP_REMOVED lines=12> */
.L_x_144:
[----:B------:R-:W-:Y:S05]  /*6120*/  BSYNC B1 ;  /* 0x0000000000017941 */ /* 0x000fea0003800000 */
.L_x_143:
[----:B-----5:R-:W-:Y:S01]  /*6130*/  LOP3.LUT R5, R5, 0xff, RZ, 0xc0, !PT ;  /* 0x000000ff05057812 */ /* 0x020fe200078ec0ff */
[----:B------:R-:W-:Y:S01]  /*6140*/  BSSY B1, `(.L_x_145) ;  /* 0x000000b000017945 */ /* 0x000fe20003800000 */
[----:B------:R-:W-:Y:S02]  /*6150*/  ISETP.LT.OR P4, PT, R29, 0x71, !P0 ;  /* 0x000000711d00780c */ /* 0x000fe40004781670 */
[----:B------:R-:W-:-:S05]  /*6160*/  F2FP.F16.E4M3.UNPACK_B R5, R5 ;  /* 0x00000005ff05723e */ /* 0x000fca00020006ff */
[----:B------:R-:W-:-:S05]  /*6170*/  HADD2.F32 R18, -RZ, R5.H0_H0 ;  /* 0x20000005ff127230 */ /* 0x000fca0000004100 */
[----:B------:R-:W-:-:S04]  /*6180*/  FMUL R5, R18, R9 ;  /* 0x0000000912057220 */ /* 0x000fc80000400000 */
[----:B------:R-:W-:-:S05]  /*6190*/  FFMA R5, R20, R8, R5 ;  /* 0x0000000814057223 */ /* 0x000fca0000000005 */
[----:B0-----:R-:W-:Y:S02]  /*61a0*/  F2FP.SATFINITE.E4M3.F32.PACK_AB_MERGE_C R23, RZ, R5, RZ ;  /* 0x00000005ff17723e */ /* 0x001fe400048070ff */
[----:B------:R-:W-:-:S03]  /*61b0*/  PRMT R5, RZ, 0x7610, R5 ;  /* 0x00007610ff057816 */ /* 0x000fc60000000005 */
[----:B------:R0:W-:Y:S01]  /*61c0*/  @!P3 STG.E.U8 desc[UR20][R6.64+0x69], R23 ;  /* 0x000069170600b986 */ /* 0x0001e2000c101114 */
[----:B------:R-:W-:Y:S05]  /*61d0*/  @P4 BRA `(.L_x_146) ;  /* 0x0000000000044947 */ /* 0x000fea0003800000 */
[----:B------:R0:W5:Y:S02]  /*61e0*/  LDG.E.U8 R5, desc[UR20][R24.64+0x70] ;  /* 0x0000701418057981 */ /* 0x000164000c1e1100 */
.L_x_146:
[----:B------:R-:W-:Y:S05]  /*61f0*/  BSYNC B1 ;  /* 0x0000000000017941 */ /* 0x000fea0003800000 */
.L_x_145:
        /* <DEDUP_REMOVED lines=12> */
.L_x_148:
[----:B------:R-:W-:Y:S05]  /*62c0*/  BSYNC B1 ;  /* 0x0000000000017941 */ /* 0x000fea0003800000 */
.L_x_147:
        /* <DEDUP_REMOVED lines=12> */
.L_x_150:
[----:B------:R-:W-:Y:S05]  /*6390*/  BSYNC B1 ;  /* 0x0000000000017941 */ /* 0x000fea0003800000 */
.L_x_149:
        /* <DEDUP_REMOVED lines=8> */
[----:B0-----:R-:W-:-:S05]  /*6420*/  F2FP.SATFINITE.E4M3.F32.PACK_AB_MERGE_C R17, RZ, R18, RZ ;  /* 0x00000012ff11723e */ /* 0x001fca00048070ff */
[----:B------:R0:W-:Y:S01]  /*6430*/  @!P4 STG.E.U8 desc[UR20][R6.64+0x70], R17 ;  /* 0x000070110600c986 */ /* 0x0001e2000c101114 */
[----:B------:R-:W-:Y:S05]  /*6440*/  @P3 BRA `(.L_x_152) ;  /* 0x0000000000043947 */ /* 0x000fea0003800000 */
[----:B------:R0:W5:Y:S02]  /*6450*/  LDG.E.U8 R5, desc[UR20][R26.64+0x71] ;  /* 0x000071141a057981 */ /* 0x000164000c1e1100 */
.L_x_152:
[----:B------:R-:W-:Y:S05]  /*6460*/  BSYNC B1 ;  /* 0x0000000000017941 */ /* 0x000fea0003800000 */
.L_x_151:
        /* <DEDUP_REMOVED lines=12> */
.L_x_154:
[----:B------:R-:W-:Y:S05]  /*6530*/  BSYNC B1 ;  /* 0x0000000000017941 */ /* 0x000fea0003800000 */
.L_x_153:
        /* <DEDUP_REMOVED lines=12> */
.L_x_156:
[----:B------:R-:W-:Y:S05]  /*6600*/  BSYNC B1 ;  /* 0x0000000000017941 */ /* 0x000fea0003800000 */
.L_x_155:
        /* <DEDUP_REMOVED lines=12> */
.L_x_158:
[----:B------:R-:W-:Y:S05]  /*66d0*/  BSYNC B1 ;  /* 0x0000000000017941 */ /* 0x000fea0003800000 */
.L_x_157:
[----:B-----5:R-:W-:Y:S01]  /*66e0*/  LOP3.LUT R5, R5, 0xff, RZ, 0xc0, !PT ;  /* 0x000000ff05057812 */ /* 0x020fe200078ec0ff */
[----:B------:R-:W-:Y:S01]  /*66f0*/  BSSY B1, `(.L_x_159) ;  /* 0x000000b000017945 */ /* 0x000fe20003800000 */
[----:B------:R-:W-:Y:S02]  /*6700*/  ISETP.LT.OR P1, PT, R29, 0x7a, !P1 ;  /* 0x0000007a1d00780c */ /* 0x000fe40004f21670 */
[----:B------:R-:W-:-:S05]  /*6710*/  F2FP.F16.E4M3.UNPACK_B R5, R5 ;  /* 0x00000005ff05723e */ /* 0x000fca00020006ff */
[----:B01--4-:R-:W-:Y:S01]  /*6720*/  HADD2.F32 R10, -RZ, R5.H0_H0 ;  /* 0x20000005ff0a7230 */ /* 0x013fe20000004100 */
[----:B------:R-:W-:-:S04]  /*6730*/  PRMT R5, RZ, 0x7610, R5 ;  /* 0x00007610ff057816 */ /* 0x000fc80000000005 */
[----:B------:R-:W-:-:S04]  /*6740*/  FMUL R10, R10, R9 ;  /* 0x000000090a0a7220 */ /* 0x000fc80000400000 */
[----:B------:R-:W-:-:S05]  /*6750*/  FFMA R10, R15, R8, R10 ;  /* 0x000000080f0a7223 */ /* 0x000fca000000000a */
[----:B------:R-:W-:-:S05]  /*6760*/  F2FP.SATFINITE.E4M3.F32.PACK_AB_MERGE_C R11, RZ, R10, RZ ;  /* 0x0000000aff0b723e */ /* 0x000fca00048070ff */
[----:B------:R0:W-:Y:S01]  /*6770*/  @!P3 STG.E.U8 desc[UR20][R6.64+0x78], R11 ;  /* 0x0000780b0600b986 */ /* 0x0001e2000c101114 */
[----:B------:R-:W-:Y:S05]  /*6780*/  @P1 BRA `(.L_x_160) ;  /* 0x0000000000041947 */ /* 0x000fea0003800000 */
[----:B------:R1:W5:Y:S02]  /*6790*/  LDG.E.U8 R5, desc[UR20][R26.64+0x79] ;  /* 0x000079141a057981 */ /* 0x000364000c1e1100 */
.L_x_160:
[----:B------:R-:W-:Y:S05]  /*67a0*/  BSYNC B1 ;  /* 0x0000000000017941 */ /* 0x000fea0003800000 */
.L_x_159:
[----:B------:R-:W-:Y:S05]  /*67b0*/  @P1 BRA `(.L_x_161) ;  /* 0x0000001000281947 */ /* 0x000fea0003800000 */
[----:B-----5:R-:W-:-:S04]  /*67c0*/  LOP3.LUT R5, R5, 0xff, RZ, 0xc0, !PT ;  /* 0x000000ff05057812 */ /* 0x020fc800078ec0ff */
[----:B------:R-:W-:-:S05]  /*67d0*/  F2FP.F16.E4M3.UNPACK_B R5, R5 ;  /* 0x00000005ff05723e */ /* 0x000fca00020006ff */
[----:B------:R-:W-:-:S05]  /*67e0*/  HADD2.F32 R10, -RZ, R5.H0_H0 ;  /* 0x20000005ff0a7230 */ /* 0x000fca0000004100 */
[----:B------:R-:W-:-:S04]  /*67f0*/  FMUL R5, R10, R9 ;  /* 0x000000090a057220 */ /* 0x000fc80000400000 */
[----:B------:R-:W-:-:S05]  /*6800*/  FFMA R5, R14, R8, R5 ;  /* 0x000000080e057223 */ /* 0x000fca0000000005 */
[----:B------:R-:W-:-:S05]  /*6810*/  F2FP.SATFINITE.E4M3.F32.PACK_AB_MERGE_C R5, RZ, R5, RZ ;  /* 0x00000005ff05723e */ /* 0x000fca00048070ff */
[----:B------:R4:W-:Y:S01]  /*6820*/  STG.E.U8 desc[UR20][R6.64+0x79], R5 ;  /* 0x0000790506007986 */ /* 0x0009e2000c101114 */
[----:B------:R-:W-:Y:S05]  /*6830*/  BRA `(.L_x_161) ;  /* 0x0000001000087947 */ /* 0x000fea0003800000 */
.L_x_32:
[----:B------:R-:W-:Y:S01]  /*6840*/  ISETP.GE.AND P1, PT, R36, 0x1, PT ;  /* 0x000000012400780c */ /* 0x000fe20003f26270 */
[-C--:B--2---:R-:W-:Y:S01]  /*6850*/  FMUL R141, R141, R8.reuse ;  /* 0x000000088d8d7220 */ /* 0x084fe20000400000 */
[-C--:B------:R-:W-:Y:S01]  /*6860*/  FMUL R136, R136, R8.reuse ;  /* 0x0000000888887220 */ /* 0x080fe20000400000 */
[----:B------:R-:W-:Y:S01]  /*6870*/  ISETP.GE.AND P0, PT, R36, 0x9, PT ;  /* 0x000000092400780c */ /* 0x000fe20003f06270 */
[-C--:B------:R-:W-:Y:S01]  /*6880*/  FMUL R139, R139, R8.reuse ;  /* 0x000000088b8b7220 */ /* 0x080fe20000400000 */
[C---:B------:R-:W-:Y:S01]  /*6890*/  ISETP.LT.OR P4, PT, R29.reuse, 0x1, !P1 ;  /* 0x000000011d00780c */ /* 0x040fe20004f81670 */
[-C--:B------:R-:W-:Y:S01]  /*68a0*/  FMUL R134, R134, R8.reuse ;  /* 0x0000000886867220 */ /* 0x080fe20000400000 */
[----:B------:R-:W-:Y:S01]  /*68b0*/  ISETP.LT.OR P5, PT, R29, 0x2, !P1 ;  /* 0x000000021d00780c */ /* 0x000fe20004fa1670 */
[-C--:B------:R-:W-:Y:S01]  /*68c0*/  FMUL R137, R137, R8.reuse ;  /* 0x0000000889897220 */ /* 0x080fe20000400000 */
[----:B------:R-:W-:Y:S01]  /*68d0*/  F2FP.SATFINITE.E4M3.F32.PACK_AB_MERGE_C R141, RZ, R141, RZ ;  /* 0x0000008dff8d723e */ /* 0x000fe200048070ff */
[----:B------:R-:W-:Y:S01]  /*68e0*/  FMUL R132, R132, R8 ;  /* 0x0000000884847220 */ /* 0x000fe20000400000 */
[----:B------:R-:W-:Y:S01]  /*68f0*/  F2FP.SATFINITE.E4M3.F32.PACK_AB_MERGE_C R5, RZ, R136, RZ ;  /* 0x00000088ff05723e */ /* 0x000fe200048070ff */
[-C--:B------:R-:W-:Y:S01]  /*6900*/  FMUL R135, R135, R8.reuse ;  /* 0x0000000887877220 */ /* 0x080fe20000400000 */
[C---:B------:R-:W-:Y:S01]  /*6910*/  ISETP.LT.OR P3, PT, R29.reuse, 0x1, !P0 ;  /* 0x000000011d00780c */ /* 0x040fe20004761670 */
[-C--:B------:R-:W-:Y:S01]  /*6920*/  FMUL R130, R130, R8.reuse ;  /* 0x0000000882827220 */ /* 0x080fe20000400000 */
[----:B------:R-:W-:Y:S01]  /*6930*/  ISETP.LT.OR P6, PT, R29, 0xa, !P1 ;  /* 0x0000000a1d00780c */ /* 0x000fe20004fc1670 */
[-C--:B------:R-:W-:Y:S01]  /*6940*/  FMUL R133, R133, R8.reuse ;  /* 0x0000000885857220 */ /* 0x080fe20000400000 */
[----:B------:R-:W-:Y:S01]  /*6950*/  F2FP.SATFINITE.E4M3.F32.PACK_AB_MERGE_C R139, RZ, R139, RZ ;  /* 0x0000008bff8b723e */ /* 0x000fe200048070ff */
[----:B------:R-:W-:Y:S01]  /*6960*/  @!P4 STG.E.U8 desc[UR20][R10.64], R141 ;  /* 0x0000008d0a00c986 */ /* 0x000fe2000c101114 */
[C---:B------:R-:W-:Y:S01]  /*6970*/  ISETP.LT.OR P4, PT, R29.reuse, 0x2, !P0 ;  /* 0x000000021d00780c */ /* 0x040fe20004781670 */
[----:B------:R-:W-:Y:S01]  /*6980*/  FMUL R128, R128, R8 ;  /* 0x0000000880807220 */ /* 0x000fe20000400000 */
[----:B------:R-:W-:Y:S01]  /*6990*/  F2FP.SATFINITE.E4M3.F32.PACK_AB_MERGE_C R25, RZ, R134, RZ ;  /* 0x00000086ff19723e */ /* 0x000fe200048070ff */
[----:B------:R0:W-:Y:S01]  /*69a0*/  @!P5 STG.E.U8 desc[UR20][R10.64+0x1], R5 ;  /* 0x000001050a00d986 */ /* 0x0001e2000c101114 */
[----:B------:R-:W-:Y:S01]  /*69b0*/  ISETP.LT.OR P5, PT, R29, 0x9, !P1 ;  /* 0x000000091d00780c */ /* 0x000fe20004fa1670 */
[-C--:B------:R-:W-:Y:S01]  /*69c0*/  FMUL R131, R131, R8.reuse ;  /* 0x0000000883837220 */ /* 0x080fe20000400000 */
[----:B------:R-:W-:Y:S01]  /*69d0*/  F2FP.SATFINITE.E4M3.F32.PACK_AB_MERGE_C R137, RZ, R137, RZ ;  /* 0x00000089ff89723e */ /* 0x000fe200048070ff */
[----:B------:R-:W-:Y:S01]  /*69e0*/  @!P3 STG.E.U8 desc[UR20][R6.64], R139 ;  /* 0x0000008b0600b986 */ /* 0x000fe2000c101114 */
[----:B------:R-:W-:Y:S01]  /*69f0*/  ISETP.LT.OR P3, PT, R29, 0x9, !P0 ;  /* 0x000000091d00780c */ /* 0x000fe20004761670 */
[-C--:B------:R-:W-:Y:S01]  /*6a00*/  FMUL R126, R126, R8.reuse ;  /* 0x000000087e7e7220 */ /* 0x080fe20000400000 */
[----:B------:R-:W-:Y:S01]  /*6a10*/  F2FP.SATFINITE.E4M3.F32.PACK_AB_MERGE_C R135, RZ, R135, RZ ;  /* 0x00000087ff87723e */ /* 0x000fe200048070ff */
[-C--:B------:R-:W-:Y:S01]  /*6a20*/  FMUL R129, R129, R8.reuse ;  /* 0x0000000881817220 */ /* 0x080fe20000400000 */
[----:B------:R-:W-:Y:S01]  /*6a30*/  F2FP.SATFINITE.E4M3.F32.PACK_AB_MERGE_C R133, RZ, R133, RZ ;  /* 0x00000085ff85723e */ /* 0x000fe200048070ff */
[----:B------:R1:W-:Y:S01]  /*6a40*/  @!P4 STG.E.U8 desc[UR20][R6.64+0x1], R25 ;  /* 0x000001190600c986 */ /* 0x0003e2000c101114 */
[C---:B------:R-:W-:Y:S01]  /*6a50*/  ISETP.LT.OR P4, PT, R29.reuse, 0xa, !P0 ;  /* 0x0000000a1d00780c */ /* 0x040fe20004781670 */
[----:B------:R-:W-:Y:S01]  /*6a60*/  FMUL R124, R124, R8 ;  /* 0x000000087c7c7220 */ /* 0x000fe20000400000 */
[----:B0-----:R-:W-:Y:S01]  /*6a70*/  F2FP.SATFINITE.E4M3.F32.PACK_AB_MERGE_C R5, RZ, R132, RZ ;  /* 0x00000084ff05723e */ /* 0x001fe200048070ff */
[----:B------:R-:W-:Y:S01]  /*6a80*/  @!P5 STG.E.U8 desc[UR20][R10.64+0x8], R137 ;  /* 0x000008890a00d986 */ /* 0x000fe2000c101114 */
[----:B------:R-:W-:Y:S01]  /*6a90*/  ISETP.LT.OR P5, PT, R29, 0x11, !P1 ;  /* 0x000000111d00780c */ /* 0x000fe20004fa1670 */
[-C--:B------:R-:W-:Y:S01]  /*6aa0*/  FMUL R127, R127, R8.reuse ;  /* 0x000000087f7f7220 */ /* 0x080fe20000400000 */
[----:B------:R-:W-:Y:S01]  /*6ab0*/  F2FP.SATFINITE.E4M3.F32.PACK_AB_MERGE_C R131, RZ, R131, RZ ;  /* 0x00000083ff83723e */ /* 0x000fe200048070ff */
[----:B------:R0:W-:Y:S01]  /*6ac0*/  @!P6 STG.E.U8 desc[UR20][R10.64+0x9], R5 ;  /* 0x000009050a00e986 */ /* 0x0001e2000c101114 */
[----:B------:R-:W-:Y:S01]  /*6ad0*/  ISETP.LT.OR P6, PT, R29, 0x12, !P1 ;  /* 0x000000121d00780c */ /* 0x000fe20004fc1670 */
[----:B------:R-:W-:Y:S01]  /*6ae0*/  FMUL R122, R122, R8 ;  /* 0x000000087a7a7220 */ /* 0x000fe20000400000 */
[----:B------:R-:W-:Y:S01]  /*6af0*/  F2FP.SATFINITE.E4M3.F32.PACK_AB_MERGE_C R129, RZ, R129, RZ ;  /* 0x00000081ff81723e */ /* 0x000fe200048070ff */
[----:B------:R-:W-:Y:S01]  /*6b00*/  @!P3 STG.E.U8 desc[UR20][R6.64+0x8], R135 ;  /* 0x000008870600b986 */ /* 0x000fe2000c101114 */
[----:B-1----:R-:W-:Y:S01]  /*6b10*/  F2FP.SATFINITE.E4M3.F32.PACK_AB_MERGE_C R25, RZ, R130, RZ ;  /* 0x00000082ff19723e */ /* 0x002fe200048070ff */
[-C--:B------:R-:W-:Y:S01]  /*6b20*/  FMUL R125, R125, R8.reuse ;  /* 0x000000087d7d7220 */ /* 0x080fe20000400000 */
[C---:B------:R-:W-:Y:S01]  /*6b30*/  ISETP.LT.OR P3, PT, R29.reuse, 0x11, !P0 ;  /* 0x000000111d00780c */ /* 0x040fe20004761670 */
[-C--:B------:R-:W-:Y:S01]  /*6b40*/  FMUL R120, R120, R8.reuse ;  /* 0x0000000878787220 */ /* 0x080fe20000400000 */
[----:B------:R-:W-:Y:S01]  /*6b50*/  F2FP.SATFINITE.E4M3.F32.PACK_AB_MERGE_C R127, RZ, R127, RZ ;  /* 0x0000007fff7f723e */ /* 0x000fe200048070ff */
[----:B------:R1:W-:Y:S01]  /*6b60*/  @!P4 STG.E.U8 desc[UR20][R6.64+0x9], R25 ;  /* 0x000009190600c986 */ /* 0x0003e2000c101114 */
[----:B------:R-:W-:Y:S01]  /*6b70*/  ISETP.LT.OR P4, PT, R29, 0x12, !P0 ;  /* 0x000000121d00780c */ /* 0x000fe20004781670 */
[----:B------:R-:W-:Y:S01]  /*6b80*/  FMUL R123, R123, R8 ;  /* 0x000000087b7b7220 */ /* 0x000fe20000400000 */
[----:B0-----:R-:W-:Y:S01]  /*6b90*/  F2FP.SATFINITE.E4M3.F32.PACK_AB_MERGE_C R5, RZ, R128, RZ ;  /* 0x00000080ff05723e */ /* 0x001fe200048070ff */
[----:B------:R-:W-:Y:S01]  /*6ba0*/  @!P5 STG.E.U8 desc[UR20][R10.64+0x10], R133 ;  /* 0x000010850a00d986 */ /* 0x000fe2000c101114 */
[C---:B------:R-:W-:Y:S01]  /*6bb0*/  ISETP.LT.OR P5, PT, R29.reuse, 0x19, !P1 ;  /* 0x000000191d00780c */ /* 0x040fe20004fa1670 */
[-C--:B------:R-:W-:Y:S01]  /*6bc0*/  FMUL R118, R118, R8.reuse ;  /* 0x0000000876767220 */ /* 0x080fe20000400000 */
[----:B------:R-:W-:Y:S01]  /*6bd0*/  F2FP.SATFINITE.E4M3.F32.PACK_AB_MERGE_C R125, RZ, R125, RZ ;  /* 0x0000007dff7d723e */ /* 0x000fe200048070ff */
[----:B------:R0:W-:Y:S01]  /*6be0*/  @!P6 STG.E.U8 desc[UR20][R10.64+0x11], R5 ;  /* 0x000011050a00e986 */ /* 0x0001e2000c101114 */
[----:B------:R-:W-:Y:S01]  /*6bf0*/  ISETP.LT.OR P6, PT, R29, 0x1a, !P1 ;  /* 0x0000001a1d00780c */ /* 0x000fe20004fc1670 */
[-C--:B------:R-:W-:Y:S01]  /*6c00*/  FMUL R121, R121, R8.reuse ;  /* 0x0000000879797220 */ /* 0x080fe20000400000 */
[----:B------:R-:W-:Y:S01]  /*6c10*/  FMUL R116, R116, R8 ;  /* 0x0000000874747220 */ /* 0x000fe20000400000 */
[----:B-1----:R-:W-:Y:S01]  /*6c20*/  F2FP.SATFINITE.E4M3.F32.PACK_AB_MERGE_C R25, RZ, R126, RZ ;  /* 0x0000007eff19723e */ /* 0x002fe200048070ff */
[----:B------:R-:W-:Y:S01]  /*6c30*/  @!P3 STG.E.U8 desc[UR20][R6.64+0x10], R131 ;  /* 0x000010830600b986 */ /* 0x000fe2000c101114 */
[----:B------:R-:W-:Y:S01]  /*6c40*/  ISETP.LT.OR P3, PT, R29, 0x19, !P0 ;  /* 0x000000191d00780c */ /* 0x000fe20004761670 */
        /* <DEDUP_REMOVED lines=35> */
[----:B------:R-:W-:Y:S01]  /*6e80*/  ISETP.LT.OR P3, PT, R29, 0x29, !P0 ;  /* 0x000000291d00780c */ /* 0x000fe20004761670 */
[-C--:B------:R-:W-:Y:S01]  /*6e90*/  FMUL R109, R109, R8.reuse ;  /* 0x000000086d6d7220 */ /* 0x080fe20000400000 */
[-C--:B------:R-:W-:Y:S01]  /*6ea0*/  FMUL R104, R104, R8.reuse ;  /* 0x0000000868687220 */ /* 0x080fe20000400000 */
        /* <DEDUP_REMOVED lines=104> */
[----:B------:R-:W-:-:S02]  /*7530*/  ISETP.LT.OR P3, PT, R29, 0x59, !P0 ;  /* 0x000000591d00780c */ /* 0x000fc40004761670 */
[----:B------:R-:W-:Y:S01]  /*7540*/  F2FP.SATFINITE.E4M3.F32.PACK_AB_MERGE_C R19, RZ, R19, RZ ;  /* 0x00000013ff13723e */ /* 0x000fe200048070ff */
[----:B------:R1:W-:Y:S01]  /*7550*/  @!P4 STG.E.U8 desc[UR20][R6.64+0x51], R25 ;  /* 0x000051190600c986 */ /* 0x0003e2000c101114 */
[C---:B------:R-:W-:Y:S02]  /*7560*/  ISETP.LT.OR P4, PT, R29.reuse, 0x5a, !P0 ;  /* 0x0000005a1d00780c */ /* 0x040fe40004781670 */
[----:B0-----:R-:W-:Y:S01]  /*7570*/  F2FP.SATFINITE.E4M3.F32.PACK_AB_MERGE_C R5, RZ, R92, RZ ;  /* 0x0000005cff05723e */ /* 0x001fe200048070ff */
[----:B------:R-:W-:Y:S01]  /*7580*/  @!P5 STG.E.U8 desc[UR20][R10.64+0x58], R97 ;  /* 0x000058610a00d986 */ /* 0x000fe2000c101114 */
[C---:B------:R-:W-:Y:S02]  /*7590*/  ISETP.LT.OR P5, PT, R29.reuse, 0x61, !P1 ;  /* 0x000000611d00780c */ /* 0x040fe40004fa1670 */
[----:B------:R-:W-:Y:S01]  /*75a0*/  F2FP.SATFINITE.E4M3.F32.PACK_AB_MERGE_C R13, RZ, R13, RZ ;  /* 0x0000000dff0d723e */ /* 0x000fe200048070ff */
[----:B------:R0:W-:Y:S01]  /*75b0*/  @!P6 STG.E.U8 desc[UR20][R10.64+0x59], R5 ;  /* 0x000059050a00e986 */ /* 0x0001e2000c101114 */
[----:B------:R-:W-:-:S02]  /*75c0*/  ISETP.LT.OR P6, PT, R29, 0x62, !P1 ;  /* 0x000000621d00780c */ /* 0x000fc40004fc1670 */
[----:B------:R-:W-:Y:S01]  /*75d0*/  F2FP.SATFINITE.E4M3.F32.PACK_AB_MERGE_C R15, RZ, R15, RZ ;  /* 0x0000000fff0f723e */ /* 0x000fe200048070ff */
[----:B------:R-:W-:Y:S01]  /*75e0*/  @!P3 STG.E.U8 desc[UR20][R6.64+0x58], R95 ;  /* 0x0000585f0600b986 */ /* 0x000fe2000c101114 */
[----:B-1----:R-:W-:Y:S02]  /*75f0*/  F2FP.SATFINITE.E4M3.F32.PACK_AB_MERGE_C R25, RZ, R90, RZ ;  /* 0x0000005aff19723e */ /* 0x002fe400048070ff */
[----:B------:R-:W-:-:S03]  /*7600*/  ISETP.LT.OR P3, PT, R29, 0x61, !P0 ;  /* 0x000000611d00780c */ /* 0x000fc60004761670 */
[----:B------:R1:W-:Y:S01]  /*7610*/  @!P4 STG.E.U8 desc[UR20][R6.64+0x59], R25 ;  /* 0x000059190600c986 */ /* 0x0003e2000c101114 */
[C---:B------:R-:W-:Y:S02]  /*7620*/  ISETP.LT.OR P4, PT, R29.reuse, 0x62, !P0 ;  /* 0x000000621d00780c */ /* 0x040fe40004781670 */
[----:B0-----:R-:W-:Y:S01]  /*7630*/  F2FP.SATFINITE.E4M3.F32.PACK_AB_MERGE_C R5, RZ, R88, RZ ;  /* 0x00000058ff05723e */ /* 0x001fe200048070ff */
[----:B------:R-:W-:Y:S01]  /*7640*/  @!P5 STG.E.U8 desc[UR20][R10.64+0x60], R93 ;  /* 0x0000605d0a00d986 */ /* 0x000fe2000c101114 */
[----:B------:R-:W-:-:S03]  /*7650*/  ISETP.LT.OR P5, PT, R29, 0x69, !P1 ;  /* 0x000000691d00780c */ /* 0x000fc60004fa1670 */
[----:B------:R0:W-:Y:S01]  /*7660*/  @!P6 STG.E.U8 desc[UR20][R10.64+0x61], R5 ;  /* 0x000061050a00e986 */ /* 0x0001e2000c101114 */
[C---:B------:R-:W-:Y:S02]  /*7670*/  ISETP.LT.OR P6, PT, R29.reuse, 0x6a, !P1 ;  /* 0x0000006a1d00780c */ /* 0x040fe40004fc1670 */
[----:B-1----:R-:W-:Y:S01]  /*7680*/  F2FP.SATFINITE.E4M3.F32.PACK_AB_MERGE_C R25, RZ, R22, RZ ;  /* 0x00000016ff19723e */ /* 0x002fe200048070ff */
[----:B------:R-:W-:Y:S01]  /*7690*/  @!P3 STG.E.U8 desc[UR20][R6.64+0x60], R91 ;  /* 0x0000605b0600b986 */ /* 0x000fe2000c101114 */
        /* <DEDUP_REMOVED lines=11> */
[----:B------:R-:W-:Y:S01]  /*7750*/  @!P4 STG.E.U8 desc[UR20][R6.64+0x69], R25 ;  /* 0x000069190600c986 */ /* 0x000fe2000c101114 */
[C---:B------:R-:W-:Y:S02]  /*7760*/  ISETP.LT.OR P4, PT, R29.reuse, 0x79, !P1 ;  /* 0x000000791d00780c */ /* 0x040fe40004f81670 */
[C---:B------:R-:W-:Y:S01]  /*7770*/  ISETP.LT.OR P1, PT, R29.reuse, 0x7a, !P1 ;  /* 0x0000007a1d00780c */ /* 0x040fe20004f21670 */
[----:B------:R1:W-:Y:S01]  /*7780*/  @!P5 STG.E.U8 desc[UR20][R10.64+0x70], R21 ;  /* 0x000070150a00d986 */ /* 0x0003e2000c101114 */
[C---:B------:R-:W-:Y:S02]  /*7790*/  ISETP.LT.OR P5, PT, R29.reuse, 0x72, !P0 ;  /* 0x000000721d00780c */ /* 0x040fe400047a1670 */
[----:B0-----:R-:W-:Y:S01]  /*77a0*/  F2FP.SATFINITE.E4M3.F32.PACK_AB_MERGE_C R5, RZ, R16, RZ ;  /* 0x00000010ff05723e */ /* 0x001fe200048070ff */
[----:B------:R0:W-:Y:S01]  /*77b0*/  @!P6 STG.E.U8 desc[UR20][R10.64+0x71], R17 ;  /* 0x000071110a00e986 */ /* 0x0001e2000c101114 */
[C---:B------:R-:W-:Y:S02]  /*77c0*/  ISETP.LT.OR P6, PT, R29.reuse, 0x79, !P0 ;  /* 0x000000791d00780c */ /* 0x040fe400047c1670 */
[----:B------:R-:W-:Y:S01]  /*77d0*/  ISETP.LT.OR P0, PT, R29, 0x7a, !P0 ;  /* 0x0000007a1d00780c */ /* 0x000fe20004701670 */
[----:B------:R2:W-:Y:S01]  /*77e0*/  @!P3 STG.E.U8 desc[UR20][R6.64+0x70], R19 ;  /* 0x000070130600b986 */ /* 0x0005e2000c101114 */
[----:B-1----:R-:W-:-:S05]  /*77f0*/  F2FP.SATFINITE.E4M3.F32.PACK_AB_MERGE_C R21, RZ, R14, RZ ;  /* 0x0000000eff15723e */ /* 0x002fca00048070ff */
[----:B------:R2:W-:Y:S01]  /*7800*/  @!P5 STG.E.U8 desc[UR20][R6.64+0x71], R5 ;  /* 0x000071050600d986 */ /* 0x0005e2000c101114 */
[----:B0-----:R-:W-:-:S03]  /*7810*/  F2FP.SATFINITE.E4M3.F32.PACK_AB_MERGE_C R17, RZ, R12, RZ ;  /* 0x0000000cff11723e */ /* 0x001fc600048070ff */
[----:B------:R2:W-:Y:S04]  /*7820*/  @!P4 STG.E.U8 desc[UR20][R10.64+0x78], R13 ;  /* 0x0000780d0a00c986 */ /* 0x0005e8000c101114 */
[----:B------:R2:W-:Y:S04]  /*7830*/  @!P1 STG.E.U8 desc[UR20][R10.64+0x79], R17 ;  /* 0x000079110a009986 */ /* 0x0005e8000c101114 */
[----:B------:R2:W-:Y:S04]  /*7840*/  @!P6 STG.E.U8 desc[UR20][R6.64+0x78], R15 ;  /* 0x0000780f0600e986 */ /* 0x0005e8000c101114 */
[----:B------:R2:W-:Y:S02]  /*7850*/  @!P0 STG.E.U8 desc[UR20][R6.64+0x79], R21 ;  /* 0x0000791506008986 */ /* 0x0005e4000c101114 */
.L_x_161:
[----:B------:R-:W-:Y:S05]  /*7860*/  BSYNC B0 ;  /* 0x0000000000007941 */ /* 0x000fea0003800000 */
.L_x_31:
[----:B------:R-:W-:Y:S01]  /*7870*/  ULDC UR6, c[0x0][0xc] ;  /* 0x0000030000067ab9 */ /* 0x000fe20000000800 */
[----:B------:R-:W-:Y:S01]  /*7880*/  ULDC UR7, c[0x0][0x10] ;  /* 0x0000040000077ab9 */ /* 0x000fe20000000800 */
[----:B--2-45:R-:W2:Y:S01]  /*7890*/  LDC R5, c[0x0][0x14] ;  /* 0x00000500ff057b82 */ /* 0x034ea20000000800 */
[----:B------:R-:W-:Y:S01]  /*78a0*/  UIMAD.WIDE.U32 UR6, UR6, UR7, URZ ;  /* 0x00000007060672a5 */ /* 0x000fe2000f8e003f */
[----:B0-----:R-:W-:Y:S01]  /*78b0*/  PRMT R6, RZ, 0x7610, R6 ;  /* 0x00007610ff067816 */ /* 0x001fe20000000006 */
[----:B------:R-:W-:-:S04]  /*78c0*/  IMAD.MOV.U32 R7, RZ, RZ, -0x1 ;  /* 0xffffffffff077424 */ /* 0x000fc800078e00ff */
[----:B--2---:R-:W-:-:S04]  /*78d0*/  IMAD.WIDE.U32 R2, R5, UR6, R2 ;  /* 0x0000000605027c25 */ /* 0x004fc8000f8e0002 */
[----:B------:R-:W-:Y:S01]  /*78e0*/  IMAD R5, R5, UR7, RZ ;  /* 0x0000000705057c24 */ /* 0x000fe2000f8e02ff */
[----:B------:R-:W-:Y:S02]  /*78f0*/  ULDC.64 UR6, c[0x0][0x650] ;  /* 0x0001940000067ab9 */ /* 0x000fe40000000a00 */
[----:B------:R-:W-:Y:S01]  /*7900*/  ISETP.GE.U32.AND P0, PT, R2, UR6, PT ;  /* 0x0000000602007c0c */ /* 0x000fe2000bf06070 */
[----:B------:R-:W-:Y:S02]  /*7910*/  IMAD.IADD R3, R3, 0x1, R5 ;  /* 0x0000000103037824 */ /* 0x000fe400078e0205 */
[----:B------:R-:W-:-:S03]  /*7920*/  IMAD.MOV.U32 R5, RZ, RZ, -0x1 ;  /* 0xffffffffff057424 */ /* 0x000fc600078e00ff */
[----:B------:R-:W-:-:S13]  /*7930*/  ISETP.GE.U32.AND.EX P0, PT, R3, UR7, PT, P0 ;  /* 0x0000000703007c0c */ /* 0x000fda000bf06100 */
[----:B------:R-:W-:Y:S05]  /*7940*/  @P0 BRA `(.L_x_162) ;  /* 0x0000000400600947 */ /* 0x000fea0003800000 */
[----:B------:R-:W0:Y:S01]  /*7950*/  S2R R20, SR_CTAID.X ;  /* 0x0000000000147919 */ /* 0x000e220000002500 */
[----:B------:R-:W2:Y:S01]  /*7960*/  LDC.64 R14, c[0x0][0x628] ;  /* 0x00018a00ff0e7b82 */ /* 0x000ea20000000a00 */
[----:B------:R-:W-:Y:S01]  /*7970*/  ULDC UR6, c[0x0][0x150] ;  /* 0x0000540000067ab9 */ /* 0x000fe20000000800 */
[----:B------:R-:W-:Y:S01]  /*7980*/  IMAD.MOV.U32 R12, RZ, RZ, R2 ;  /* 0x000000ffff0c7224 */ /* 0x000fe200078e0002 */
[----:B------:R-:W4:Y:S01]  /*7990*/  S2R R22, SR_CTAID.Y ;  /* 0x0000000000167919 */ /* 0x000f220000002600 */
[----:B------:R-:W-:-:S04]  /*79a0*/  IMAD.MOV.U32 R13, RZ, RZ, R3 ;  /* 0x000000ffff0d7224 */ /* 0x000fc800078e0003 */
[----:B------:R-:W1:Y:S08]  /*79b0*/  LDC R23, c[0x0][0x144] ;  /* 0x00005100ff177b82 */ /* 0x000e700000000800 */
[----:B------:R-:W1:Y:S08]  /*79c0*/  LDC R16, c[0x0][0x630] ;  /* 0x00018c00ff107b82 */ /* 0x000e700000000800 */
[----:B------:R-:W1:Y:S01]  /*79d0*/  LDC.64 R18, c[0x0][0x620] ;  /* 0x00018800ff127b82 */ /* 0x000e620000000a00 */
[----:B--2---:R-:W-:-:S04]  /*79e0*/  ISETP.NE.U32.AND P0, PT, R14, RZ, PT ;  /* 0x000000ff0e00720c */ /* 0x004fc80003f05070 */
[----:B------:R-:W-:Y:S02]  /*79f0*/  ISETP.NE.AND.EX P0, PT, R15, RZ, PT, P0 ;  /* 0x000000ff0f00720c */ /* 0x000fe40003f05300 */
[----:B0-----:R-:W-:-:S05]  /*7a00*/  I2FP.F32.U32 R5, R20 ;  /* 0x0000001400057245 */ /* 0x001fca0000201000 */
[----:B------:R-:W-:-:S04]  /*7a10*/  FMUL R5, R5, UR6 ;  /* 0x0000000605057c20 */ /* 0x000fc80008400000 */
[----:B------:R0:W2:Y:S02]  /*7a20*/  F2I.U32.TRUNC.NTZ R21, R5 ;  /* 0x0000000500157305 */ /* 0x0000a4000020f000 */
[----:B----4-:R-:W-:Y:S05]  /*7a30*/  @!P0 BRA `(.L_x_163) ;  /* 0x0000000000288947 */ /* 0x010fea0003800000 */
[----:B0-----:R-:W0:Y:S02]  /*7a40*/  LDC R5, c[0x0][0x634] ;  /* 0x00018d00ff057b82 */ /* 0x001e240000000800 */
        /* <DEDUP_REMOVED lines=9> */
.L_x_163:
[-CC-:B-1----:R-:W-:Y:S01]  /*7ae0*/  SHF.R.U64 R17, R12, R16.reuse, R13.reuse ;  /* 0x000000100c117219 */ /* 0x182fe2000000120d */
[----:B------:R-:W1:Y:S01]  /*7af0*/  LDC.64 R28, c[0x0][0x640] ;  /* 0x00019000ff1c7b82 */ /* 0x000e620000000a00 */
[----:B0-----:R-:W-:Y:S01]  /*7b00*/  SHF.R.U32.HI R5, RZ, R16, R13 ;  /* 0x00000010ff057219 */ /* 0x001fe2000001160d */
[----:B--2---:R-:W-:Y:S01]  /*7b10*/  IMAD.MOV R21, RZ, RZ, -R21 ;  /* 0x000000ffff157224 */ /* 0x004fe200078e0a15 */
[----:B------:R-:W-:Y:S01]  /*7b20*/  IADD3 R11, P0, RZ, -R17, RZ ;  /* 0x80000011ff0b7210 */ /* 0x000fe20007f1e0ff */
[----:B------:R-:W-:Y:S02]  /*7b30*/  ULDC UR6, c[0x0][0x154] ;  /* 0x0000550000067ab9 */ /* 0x000fe40000000800 */
[----:B------:R-:W-:Y:S02]  /*7b40*/  IMAD R23, R23, R21, R20 ;  /* 0x0000001517177224 */ /* 0x000fe400078e0214 */
[----:B------:R-:W0:Y:S01]  /*7b50*/  LDC R12, c[0x0][0x618] ;  /* 0x00018600ff0c7b82 */ /* 0x000e220000000800 */
[----:B------:R-:W-:-:S02]  /*7b60*/  IMAD.X R5, RZ, RZ, ~R5, P0 ;  /* 0x000000ffff057224 */ /* 0x000fc400000e0e05 */
[----:B------:R-:W-:-:S04]  /*7b70*/  IMAD.WIDE.U32 R6, R11, R18, R2 ;  /* 0x000000120b067225 */ /* 0x000fc800078e0002 */
[----:B------:R-:W-:Y:S01]  /*7b80*/  IMAD R10, R5, R18, RZ ;  /* 0x00000012050a7224 */ /* 0x000fe200078e02ff */
[----:B------:R-:W2:Y:S03]  /*7b90*/  LDC R24, c[0x0][0x608] ;  /* 0x00018200ff187b82 */ /* 0x000ea60000000800 */
[----:B------:R-:W-:Y:S02]  /*7ba0*/  IMAD R5, R11, R19, R10 ;  /* 0x000000130b057224 */ /* 0x000fe400078e020a */
[----:B------:R-:W-:Y:S02]  /*7bb0*/  IMAD.MOV.U32 R11, RZ, RZ, 0x1 ;  /* 0x00000001ff0b7424 */ /* 0x000fe400078e00ff */
[----:B------:R-:W-:Y:S01]  /*7bc0*/  IMAD.IADD R5, R7, 0x1, R5 ;  /* 0x0000000107057824 */ /* 0x000fe200078e0205 */
[----:B---3--:R-:W3:Y:S01]  /*7bd0*/  LDC R26, c[0x0][0x658] ;  /* 0x00019600ff1a7b82 */ /* 0x008ee20000000800 */
[----:B------:R-:W-:-:S02]  /*7be0*/  I2FP.F32.U32 R7, R22 ;  /* 0x0000001600077245 */ /* 0x000fc40000201000 */
[----:B-1----:R-:W-:-:S03]  /*7bf0*/  ISETP.NE.U32.AND P0, PT, R28, RZ, PT ;  /* 0x000000ff1c00720c */ /* 0x002fc60003f05070 */
[----:B------:R-:W-:Y:S01]  /*7c00*/  FMUL R10, R7, UR6 ;  /* 0x00000006070a7c20 */ /* 0x000fe20008400000 */
[----:B------:R-:W-:Y:S01]  /*7c10*/  ISETP.NE.AND.EX P0, PT, R29, RZ, PT, P0 ;  /* 0x000000ff1d00720c */ /* 0x000fe20003f05300 */
[----:B------:R-:W1:Y:S01]  /*7c20*/  LDC R21, c[0x0][0x148] ;  /* 0x00005200ff157b82 */ /* 0x000e620000000800 */
[-CC-:B0-----:R-:W-:Y:S01]  /*7c30*/  SHF.R.U64 R16, R6, R12.reuse, R5.reuse ;  /* 0x0000000c06107219 */ /* 0x181fe20000001205 */
[----:B------:R0:W4:Y:S01]  /*7c40*/  F2I.U32.TRUNC.NTZ R18, R10 ;  /* 0x0000000a00127305 */ /* 0x000122000020f000 */
[----:B------:R-:W-:Y:S01]  /*7c50*/  SHF.R.U32.HI R5, RZ, R12, R5 ;  /* 0x0000000cff057219 */ /* 0x000fe20000011605 */
[----:B------:R-:W-:-:S04]  /*7c60*/  IMAD.MOV.U32 R7, RZ, RZ, -0x1 ;  /* 0xffffffffff077424 */ /* 0x000fc800078e00ff */
[----:B------:R-:W0:Y:S01]  /*7c70*/  LDC R20, c[0x0][0x600] ;  /* 0x00018000ff147b82 */ /* 0x000e220000000800 */
[-CC-:B--2---:R-:W-:Y:S02]  /*7c80*/  SHF.R.U64 R14, R16, R24.reuse, R5.reuse ;  /* 0x00000018100e7219 */ /* 0x184fe40000001205 */
[----:B------:R-:W-:-:S05]  /*7c90*/  SHF.R.U32.HI R5, RZ, R24, R5 ;  /* 0x00000018ff057219 */ /* 0x000fca0000011605 */
[----:B------:R-:W2:Y:S01]  /*7ca0*/  LDC R27, c[0x0][0x648] ;  /* 0x00019200ff1b7b82 */ /* 0x000ea20000000800 */
[-C--:B---3--:R-:W-:Y:S02]  /*7cb0*/  SHF.L.U32 R6, R7, R26.reuse, RZ ;  /* 0x0000001a07067219 */ /* 0x088fe400000006ff */
[-CC-:B------:R-:W-:Y:S02]  /*7cc0*/  SHF.R.U64 R19, R14, R26.reuse, R5.reuse ;  /* 0x0000001a0e137219 */ /* 0x180fe40000001205 */
[----:B------:R-:W-:Y:S02]  /*7cd0*/  SHF.R.U32.HI R7, RZ, R26, R5 ;  /* 0x0000001aff077219 */ /* 0x000fe40000011605 */
[----:B------:R-:W-:Y:S01]  /*7ce0*/  LOP3.LUT R25, RZ, R6, RZ, 0x33, !PT ;  /* 0x00000006ff197212 */ /* 0x000fe200078e33ff */
[----:B------:R-:W3:Y:S01]  /*7cf0*/  LDC R30, c[0x0][0x638] ;  /* 0x00018e00ff1e7b82 */ /* 0x000ee20000000800 */
[----:B------:R-:W-:Y:S01]  /*7d00*/  SHF.L.U32 R26, R11, R26, RZ ;  /* 0x0000001a0b1a7219 */ /* 0x000fe200000006ff */
[----:B------:R-:W-:-:S06]  /*7d10*/  IMAD.MOV.U32 R6, RZ, RZ, R19 ;  /* 0x000000ffff067224 */ /* 0x000fcc00078e0013 */
[----:B------:R-:W0:Y:S01]  /*7d20*/  LDC R31, c[0x0][0x610] ;  /* 0x00018400ff1f7b82 */ /* 0x000e220000000800 */
[----:B----4-:R-:W-:Y:S05]  /*7d30*/  @!P0 BRA `(.L_x_164) ;  /* 0x0000000000288947 */ /* 0x010fea0003800000 */
[----:B------:R-:W4:Y:S02]  /*7d40*/  LDC R6, c[0x0][0x64c] ;  /* 0x00019300ff067b82 */ /* 0x000f240000000800 */
[----:B----4-:R-:W-:-:S05]  /*7d50*/  IADD3 R5, P0, R19, R6, RZ ;  /* 0x0000000613057210 */ /* 0x010fca0007f1e0ff */
[----:B------:R-:W-:-:S04]  /*7d60*/  IMAD.X R15, RZ, RZ, R7, P0 ;  /* 0x000000ffff0f7224 */ /* 0x000fc800000e0607 */
[----:B------:R-:W-:-:S04]  /*7d70*/  IMAD.WIDE.U32 R6, R15, R28, RZ ;  /* 0x0000001c0f067225 */ /* 0x000fc800078e00ff */
[----:B0-----:R-:W-:-:S04]  /*7d80*/  IMAD.WIDE.U32 R10, P0, R5, R29, R6 ;  /* 0x0000001d050a7225 */ /* 0x001fc80007800006 */
[----:B------:R-:W-:-:S04]  /*7d90*/  IMAD.WIDE.U32 R6, R5, R28, RZ ;  /* 0x0000001c05067225 */ /* 0x000fc800078e00ff */
[----:B------:R-:W-:Y:S01]  /*7da0*/  IMAD.X R13, RZ, RZ, RZ, P0 ;  /* 0x000000ffff0d7224 */ /* 0x000fe200000e06ff */
[----:B------:R-:W-:Y:S01]  /*7db0*/  IADD3 RZ, P0, R7, R10, RZ ;  /* 0x0000000a07ff7210 */ /* 0x000fe20007f1e0ff */
[----:B------:R-:W-:-:S04]  /*7dc0*/  IMAD.MOV.U32 R12, RZ, RZ, R11 ;  /* 0x000000ffff0c7224 */ /* 0x000fc800078e000b */
[----:B------:R-:W-:-:S08]  /*7dd0*/  IMAD.WIDE.U32.X R6, R15, R29, R12, P0 ;  /* 0x0000001d0f067225 */ /* 0x000fd000000e040c */
.L_x_164:
[----:B--2---:R-:W-:Y:S01]  /*7de0*/  SHF.R.U64 R5, R6, R27, R7 ;  /* 0x0000001b06057219 */ /* 0x004fe20000001207 */
[----:B0-----:R-:W-:Y:S01]  /*7df0*/  VIADD R7, R20, 0xffffffff ;  /* 0xffffffff14077836 */ /* 0x001fe20000000000 */
[----:B------:R-:W-:Y:S01]  /*7e00*/  LOP3.LUT R28, R14, R25, RZ, 0xc0, !PT ;  /* 0x000000190e1c7212 */ /* 0x000fe200078ec0ff */
[----:B------:R-:W-:Y:S02]  /*7e10*/  IMAD.MOV R18, RZ, RZ, -R18 ;  /* 0x000000ffff127224 */ /* 0x000fe400078e0a12 */
[----:B------:R-:W-:Y:S01]  /*7e20*/  IMAD.MOV R6, RZ, RZ, -R5 ;  /* 0x000000ffff067224 */ /* 0x000fe200078e0a05 */
[----:B------:R-:W-:Y:S01]  /*7e30*/  LOP3.LUT R16, R16, R7, RZ, 0xc0, !PT ;  /* 0x0000000710107212 */ /* 0x000fe200078ec0ff */
[----:B------:R-:W-:Y:S02]  /*7e40*/  IMAD R28, R26, R5, R28 ;  /* 0x000000051a1c7224 */ /* 0x000fe400078e021c */
[----:B-1----:R-:W-:Y:S02]  /*7e50*/  @P2 IMAD R23, R21, R18, R22 ;  /* 0x0000001215172224 */ /* 0x002fe400078e0216 */
[----:B---3--:R-:W-:-:S02]  /*7e60*/  IMAD R5, R6, R30, R19 ;  /* 0x0000001e06057224 */ /* 0x008fc400078e0213 */
[----:B------:R-:W-:Y:S02]  /*7e70*/  IMAD R28, R28, R31, R23 ;  /* 0x0000001f1c1c7224 */ /* 0x000fe400078e0217 */
[----:B------:R-:W-:Y:S02]  /*7e80*/  IMAD R5, R5, R20, R16 ;  /* 0x0000001405057224 */ /* 0x000fe400078e0210 */
[----:B------:R-:W-:-:S03]  /*7e90*/  IMAD.MOV.U32 R6, RZ, RZ, 0x1 ;  /* 0x00000001ff067424 */ /* 0x000fc600078e00ff */
[----:B------:R-:W-:Y:S02]  /*7ea0*/  SEL R7, R5, R28, !P2 ;  /* 0x0000001c05077207 */ /* 0x000fe40005000000 */
[----:B------:R-:W-:Y:S01]  /*7eb0*/  SEL R28, R28, R5, !P2 ;  /* 0x000000051c1c7207 */ /* 0x000fe20005000000 */
[----:B------:R-:W-:-:S07]  /*7ec0*/  IMAD.MOV.U32 R5, RZ, RZ, R17 ;  /* 0x000000ffff057224 */ /* 0x000fce00078e0011 */
.L_x_162:
[----:B------:R-:W-:Y:S01]  /*7ed0*/  LOP3.LUT P0, RZ, R6, 0xff, RZ, 0xc0, !PT ;  /* 0x000000ff06ff7812 */ /* 0x000fe2000780c0ff */
[----:B------:R-:W-:-:S12]  /*7ee0*/  IMAD.MOV.U32 R6, RZ, RZ, R28 ;  /* 0x000000ffff067224 */ /* 0x000fd800078e001c */
[----:B------:R-:W-:Y:S05]  /*7ef0*/  @P0 BRA `(.L_x_165) ;  /* 0xffffff9000000947 */ /* 0x000fea000383ffff */
[----:B------:R-:W-:Y:S05]  /*7f00*/  EXIT ;  /* 0x000000000000794d */ /* 0x000fea0003800000 */
.L_x_3:
[----:B0-----:R-:W-:Y:S01]  /*7f10*/  ULDC.64 UR4, c[0x0][0x650] ;  /* 0x0001940000047ab9 */ /* 0x001fe20000000a00 */
        /* <DEDUP_REMOVED lines=25> */
.L_x_167:
[--C-:B------:R-:W-:Y:S01]  /*80b0*/  SHF.R.U64 R16, R14, R18, R15.reuse ;  /* 0x000000120e107219 */ /* 0x100fe2000000120f */
[----:B------:R-:W0:Y:S01]  /*80c0*/  LDC R22, c[0x0][0x618] ;  /* 0x00018600ff167b82 */ /* 0x000e220000000800 */
[----:B------:R-:W-:Y:S01]  /*80d0*/  I2FP.F32.U32 R7, R8 ;  /* 0x0000000800077245 */ /* 0x000fe20000201000 */
[----:B------:R-:W-:Y:S01]  /*80e0*/  ULDC UR4, c[0x0][0x150] ;  /* 0x0000540000047ab9 */ /* 0x000fe20000000800 */
[----:B------:R-:W-:Y:S02]  /*80f0*/  SHF.R.U32.HI R6, RZ, R18, R15 ;  /* 0x00000012ff067219 */ /* 0x000fe4000001160f */
[----:B------:R-:W-:Y:S01]  /*8100*/  IADD3 R9, P0, RZ, -R16, RZ ;  /* 0x80000010ff097210 */ /* 0x000fe20007f1e0ff */
[----:B------:R-:W-:Y:S01]  /*8110*/  FMUL R13, R7, UR4 ;  /* 0x00000004070d7c20 */ /* 0x000fe20008400000 */
[----:B------:R-:W-:Y:S01]  /*8120*/  ULDC UR4, c[0x0][0x154] ;  /* 0x0000550000047ab9 */ /* 0x000fe20000000800 */
[----:B------:R-:W1:Y:S02]  /*8130*/  LDC.64 R24, c[0x0][0x640] ;  /* 0x00019000ff187b82 */ /* 0x000e640000000a00 */
[----:B------:R-:W-:-:S02]  /*8140*/  IMAD.X R11, RZ, RZ, ~R6, P0 ;  /* 0x000000ffff0b7224 */ /* 0x000fc400000e0e06 */
[----:B------:R-:W2:Y:S01]  /*8150*/  F2I.U32.TRUNC.NTZ R13, R13 ;  /* 0x0000000d000d7305 */ /* 0x000ea2000020f000 */
[----:B------:R-:W-:-:S03]  /*8160*/  IMAD.WIDE.U32 R6, R9, R20, R2 ;  /* 0x0000001409067225 */ /* 0x000fc600078e0002 */
[----:B------:R-:W3:Y:S01]  /*8170*/  LDC R15, c[0x0][0x144] ;  /* 0x00005100ff0f7b82 */ /* 0x000ee20000000800 */
[----:B------:R-:W-:-:S04]  /*8180*/  IMAD R12, R11, R20, RZ ;  /* 0x000000140b0c7224 */ /* 0x000fc800078e02ff */
[----:B------:R-:W-:Y:S02]  /*8190*/  IMAD R9, R9, R21, R12 ;  /* 0x0000001509097224 */ /* 0x000fe400078e020c */
[----:B------:R-:W-:Y:S01]  /*81a0*/  IMAD.MOV.U32 R12, RZ, RZ, -0x1 ;  /* 0xffffffffff0c7424 */ /* 0x000fe200078e00ff */
[----:B------:R-:W4:Y:S01]  /*81b0*/  LDC R18, c[0x0][0x608] ;  /* 0x00018200ff127b82 */ /* 0x000f220000000800 */
[----:B------:R-:W-:Y:S01]  /*81c0*/  IMAD.IADD R7, R7, 0x1, R9 ;  /* 0x0000000107077824 */ /* 0x000fe200078e0209 */
[----:B------:R-:W-:-:S04]  /*81d0*/  I2FP.F32.U32 R9, R10 ;  /* 0x0000000a00097245 */ /* 0x000fc80000201000 */
[-C--:B0-----:R-:W-:Y:S01]  /*81e0*/  SHF.R.U64 R14, R6, R22.reuse, R7 ;  /* 0x00000016060e7219 */ /* 0x081fe20000001207 */
[----:B--2---:R-:W-:Y:S01]  /*81f0*/  IMAD.MOV R6, RZ, RZ, -R13 ;  /* 0x000000ffff067224 */ /* 0x004fe200078e0a0d */
[----:B------:R-:W0:Y:S01]  /*8200*/  LDC R11, c[0x0][0x658] ;  /* 0x00019600ff0b7b82 */ /* 0x000e220000000800 */
[----:B-1----:R-:W-:Y:S01]  /*8210*/  ISETP.NE.U32.AND P0, PT, R24, RZ, PT ;  /* 0x000000ff1800720c */ /* 0x002fe20003f05070 */
[----:B------:R-:W-:Y:S01]  /*8220*/  FMUL R9, R9, UR4 ;  /* 0x0000000409097c20 */ /* 0x000fe20008400000 */
[----:B------:R-:W-:Y:S02]  /*8230*/  SHF.R.U32.HI R7, RZ, R22, R7 ;  /* 0x00000016ff077219 */ /* 0x000fe40000011607 */
[----:B------:R-:W-:-:S03]  /*8240*/  ISETP.NE.AND.EX P0, PT, R25, RZ, PT, P0 ;  /* 0x000000ff1900720c */ /* 0x000fc60003f05300 */
[----:B------:R-:W1:Y:S01]  /*8250*/  LDC R21, c[0x0][0x148] ;  /* 0x00005200ff157b82 */ /* 0x000e620000000800 */
[----:B---3--:R-:W-:Y:S02]  /*8260*/  IMAD R22, R15, R6, R8 ;  /* 0x000000060f167224 */ /* 0x008fe400078e0208 */
[----:B------:R-:W-:-:S05]  /*8270*/  IMAD.MOV.U32 R8, RZ, RZ, 0x1 ;  /* 0x00000001ff087424 */ /* 0x000fca00078e00ff */
[----:B------:R-:W2:Y:S01]  /*8280*/  LDC R20, c[0x0][0x600] ;  /* 0x00018000ff147b82 */ /* 0x000ea20000000800 */
[-CC-:B----4-:R-:W-:Y:S02]  /*8290*/  SHF.R.U64 R17, R14, R18.reuse, R7.reuse ;  /* 0x000000120e117219 */ /* 0x190fe40000001207 */
[----:B------:R-:W-:Y:S02]  /*82a0*/  SHF.R.U32.HI R6, RZ, R18, R7 ;  /* 0x00000012ff067219 */ /* 0x000fe40000011607 */
[----:B------:R3:W4:Y:S03]  /*82b0*/  F2I.U32.TRUNC.NTZ R18, R9 ;  /* 0x0000000900127305 */ /* 0x000726000020f000 */
[----:B------:R-:W1:Y:S01]  /*82c0*/  LDC R23, c[0x0][0x648] ;  /* 0x00019200ff177b82 */ /* 0x000e620000000800 */
[-C--:B0-----:R-:W-:Y:S02]  /*82d0*/  SHF.R.U64 R19, R17, R11.reuse, R6 ;  /* 0x0000000b11137219 */ /* 0x081fe40000001206 */
[----:B------:R-:W-:-:S02]  /*82e0*/  SHF.L.U32 R12, R12, R11, RZ ;  /* 0x0000000b0c0c7219 */ /* 0x000fc400000006ff */
[-C--:B------:R-:W-:Y:S01]  /*82f0*/  SHF.R.U32.HI R7, RZ, R11.reuse, R6 ;  /* 0x0000000bff077219 */ /* 0x080fe20000011606 */
[----:B------:R-:W-:Y:S01]  /*8300*/  IMAD.MOV.U32 R6, RZ, RZ, R19 ;  /* 0x000000ffff067224 */ /* 0x000fe200078e0013 */
[----:B------:R-:W-:Y:S01]  /*8310*/  SHF.L.U32 R27, R8, R11, RZ ;  /* 0x0000000b081b7219 */ /* 0x000fe200000006ff */
[----:B------:R-:W0:Y:S01]  /*8320*/  LDC R26, c[0x0][0x638] ;  /* 0x00018e00ff1a7b82 */ /* 0x000e220000000800 */
[----:B------:R-:W-:-:S07]  /*8330*/  LOP3.LUT R28, RZ, R12, RZ, 0x33, !PT ;  /* 0x0000000cff1c7212 */ /* 0x000fce00078e33ff */
[----:B------:R-:W0:Y:S01]  /*8340*/  LDC R29, c[0x0][0x610] ;  /* 0x00018400ff1d7b82 */ /* 0x000e220000000800 */
[----:B---34-:R-:W-:Y:S05]  /*8350*/  @!P0 BRA `(.L_x_168) ;  /* 0x0000000000288947 */ /* 0x018fea0003800000 */
        /* <DEDUP_REMOVED lines=10> */
.L_x_168:
[----:B-1----:R-:W-:Y:S01]  /*8400*/  SHF.R.U64 R7, R6, R23, R7 ;  /* 0x0000001706077219 */ /* 0x002fe20000001207 */
[----:B--2---:R-:W-:Y:S01]  /*8410*/  VIADD R9, R20, 0xffffffff ;  /* 0xffffffff14097836 */ /* 0x004fe20000000000 */
[----:B------:R-:W-:Y:S01]  /*8420*/  LOP3.LUT R6, R17, R28, RZ, 0xc0, !PT ;  /* 0x0000001c11067212 */ /* 0x000fe200078ec0ff */
[----:B------:R-:W-:Y:S02]  /*8430*/  IMAD.MOV R18, RZ, RZ, -R18 ;  /* 0x000000ffff127224 */ /* 0x000fe400078e0a12 */
[----:B------:R-:W-:Y:S02]  /*8440*/  IMAD.MOV R8, RZ, RZ, -R7 ;  /* 0x000000ffff087224 */ /* 0x000fe400078e0a07 */
[----:B------:R-:W-:Y:S01]  /*8450*/  IMAD R11, R27, R7, R6 ;  /* 0x000000071b0b7224 */ /* 0x000fe200078e0206 */
[----:B------:R-:W-:Y:S01]  /*8460*/  LOP3.LUT R7, R14, R9, RZ, 0xc0, !PT ;  /* 0x000000090e077212 */ /* 0x000fe200078ec0ff */
[----:B------:R-:W-:Y:S02]  /*8470*/  @P2 IMAD R22, R21, R18, R10 ;  /* 0x0000001215162224 */ /* 0x000fe400078e020a */
[----:B0-----:R-:W-:-:S02]  /*8480*/  IMAD R6, R8, R26, R19 ;  /* 0x0000001a08067224 */ /* 0x001fc400078e0213 */
[----:B------:R-:W-:Y:S02]  /*8490*/  IMAD R11, R11, R29, R22 ;  /* 0x0000001d0b0b7224 */ /* 0x000fe400078e0216 */
[----:B------:R-:W-:Y:S02]  /*84a0*/  IMAD R6, R6, R20, R7 ;  /* 0x0000001406067224 */ /* 0x000fe400078e0207 */
[----:B------:R-:W-:-:S03]  /*84b0*/  IMAD.MOV.U32 R8, RZ, RZ, 0x1 ;  /* 0x00000001ff087424 */ /* 0x000fc600078e00ff */
[----:B------:R-:W-:Y:S02]  /*84c0*/  SEL R14, R6, R11, !P2 ;  /* 0x0000000b060e7207 */ /* 0x000fe40005000000 */
[----:B------:R-:W-:Y:S01]  /*84d0*/  SEL R11, R11, R6, !P2 ;  /* 0x000000060b0b7207 */ /* 0x000fe20005000000 */
[----:B------:R-:W-:Y:S01]  /*84e0*/  IMAD.MOV.U32 R6, RZ, RZ, R16 ;  /* 0x000000ffff067224 */ /* 0x000fe200078e0010 */
[----:B------:R-:W-:-:S07]  /*84f0*/  PRMT R7, R8, 0x7610, R7 ;  /* 0x0000761008077816 */ /* 0x000fce0000000007 */
.L_x_166:
[----:B------:R-:W-:-:S08]  /*8500*/  NOP ;  /* 0x0000000000007918 */ /* 0x000fd00000000000 */
[----:B------:R-:W0:-:S00]  /*8510*/  USETMAXREG.DEALLOC.CTAPOOL 0x28 ;  /* 0x00000028000079c8 */ /* 0x000e0000080e0500 */
[----:B0-----:R-:W-:-:S13]  /*8520*/  ISETP.NE.AND P0, PT, R5, RZ, PT ;  /* 0x000000ff0500720c */ /* 0x001fda0003f05270 */
[----:B------:R-:W-:Y:S05]  /*8530*/  @P0 EXIT ;  /* 0x000000000000094d */ /* 0x000fea0003800000 */
[----:B------:R-:W-:Y:S01]  /*8540*/  LOP3.LUT P0, RZ, R7, 0xff, RZ, 0xc0, !PT ;  /* 0x000000ff07ff7812 */ /* 0x000fe2000780c0ff */
[----:B------:R-:W-:Y:S02]  /*8550*/  IMAD.MOV.U32 R5, RZ, RZ, 0x1 ;  /* 0x00000001ff057424 */ /* 0x000fe400078e00ff */
[----:B------:R-:W-:-:S10]  /*8560*/  IMAD.MOV.U32 R13, RZ, RZ, RZ ;  /* 0x000000ffff0d7224 */ /* 0x000fd400078e00ff */
[----:B------:R-:W-:Y:S05]  /*8570*/  @!P0 BRA `(.L_x_169) ;  /* 0x0000000c00588947 */ /* 0x000fea0003800000 */
[----:B------:R-:W0:Y:S01]  /*8580*/  LDC R5, c[0x0][0x28c] ;  /* 0x0000a300ff057b82 */ /* 0x000e220000000800 */
[----:B------:R-:W-:Y:S01]  /*8590*/  ULDC UR5, c[0x0][0x658] ;  /* 0x0001960000057ab9 */ /* 0x000fe20000000800 */
[----:B------:R-:W-:Y:S01]  /*85a0*/  UMOV UR7, 0xffffffff ;  /* 0xffffffff00077882 */ /* 0x000fe20000000000 */
[----:B------:R-:W-:Y:S01]  /*85b0*/  ULDC UR6, c[0x0][0xc] ;  /* 0x0000030000067ab9 */ /* 0x000fe20000000800 */
[----:B------:R-:W-:Y:S01]  /*85c0*/  USHF.L.U32 UR9, UR7, UR5, URZ ;  /* 0x0000000507097299 */ /* 0x000fe2000800063f */
[C---:B------:R-:W-:Y:S01]  /*85d0*/  LOP3.LUT P3, RZ, R0.reuse, 0x7f, RZ, 0xc0, !PT ;  /* 0x0000007f00ff7812 */ /* 0x040fe2000786c0ff */
[----:B------:R-:W-:Y:S01]  /*85e0*/  UMOV UR8, 0x1 ;  /* 0x0000000100087882 */ /* 0x000fe20000000000 */
[----:B------:R-:W-:Y:S01]  /*85f0*/  ULDC UR7, c[0x0][0x10] ;  /* 0x0000040000077ab9 */ /* 0x000fe20000000800 */
[----:B------:R-:W-:Y:S01]  /*8600*/  LOP3.LUT P0, RZ, R0, 0x1f, RZ, 0xc0, !PT ;  /* 0x0000001f00ff7812 */ /* 0x000fe2000780c0ff */
[----:B------:R-:W-:Y:S01]  /*8610*/  UIMAD.WIDE.U32 UR6, UR6, UR7, URZ ;  /* 0x00000007060672a5 */ /* 0x000fe2000f8e003f */
[----:B------:R-:W-:Y:S01]  /*8620*/  BSSY B0, `(.L_x_169) ;  /* 0x00000cb000007945 */ /* 0x000fe20003800000 */
[----:B------:R-:W-:Y:S01]  /*8630*/  USHF.L.U32 UR5, UR8, UR5, URZ ;  /* 0x0000000508057299 */ /* 0x000fe2000800063f */
[----:B------:R-:W-:Y:S01]  /*8640*/  IMAD.MOV.U32 R15, RZ, RZ, 0x1 ;  /* 0x00000001ff0f7424 */ /* 0x000fe200078e00ff */
[----:B------:R-:W-:Y:S01]  /*8650*/  LOP3.LUT R16, R4, 0x2, RZ, 0xfc, !PT ;  /* 0x0000000204107812 */ /* 0x000fe200078efcff */
[----:B------:R-:W-:Y:S01]  /*8660*/  ULDC UR8, c[0x0][0x14] ;  /* 0x0000050000087ab9 */ /* 0x000fe20000000800 */
[----:B------:R-:W-:Y:S01]  /*8670*/  PLOP3.LUT P0, PT, P0, P3, PT, 0x8a, 0x0 ;  /* 0x000000000000781c */ /* 0x000fe20000707172 */
[----:B------:R-:W-:Y:S01]  /*8680*/  UIMAD.WIDE.U32 UR22, UR6, UR8, URZ ;  /* 0x00000008061672a5 */ /* 0x000fe2000f8e003f */
[----:B------:R-:W-:Y:S01]  /*8690*/  IMAD.MOV.U32 R13, RZ, RZ, RZ ;  /* 0x000000ffff0d7224 */ /* 0x000fe200078e00ff */
[----:B------:R-:W-:Y:S01]  /*86a0*/  UIMAD UR13, UR7, UR8, URZ ;  /* 0x00000008070d72a4 */ /* 0x000fe2000f8e023f */
[----:B------:R-:W-:Y:S01]  /*86b0*/  ULDC UR4, c[0x0][0x600] ;  /* 0x0001800000047ab9 */ /* 0x000fe20000000800 */
[----:B------:R-:W-:-:S02]  /*86c0*/  ULOP3.LUT UR21, URZ, UR9, URZ, 0x33, !UPT ;  /* 0x000000093f157292 */ /* 0x000fc4000f8e333f */
[----:B------:R-:W-:Y:S01]  /*86d0*/  UIADD3 UR4, UR4, -0x1, URZ ;  /* 0xffffffff04047890 */ /* 0x000fe2000fffe03f */
[----:B0-----:R-:W-:Y:S01]  /*86e0*/  VIADD R5, R5, 0xff ;  /* 0x000000ff05057836 */ /* 0x001fe20000000000 */
[----:B------:R-:W-:Y:S01]  /*86f0*/  UIADD3 UR13, UR23, UR13, URZ ;  /* 0x0000000d170d7290 */ /* 0x000fe2000fffe03f */
[----:B------:R-:W-:-:S03]  /*8700*/  ULDC.64 UR30, c[0x0][0x198] ;  /* 0x00006600001e7ab9 */ /* 0x000fc60000000a00 */
[----:B------:R-:W-:-:S04]  /*8710*/  SHF.R.S32.HI R8, RZ, 0x1f, R5 ;  /* 0x0000001fff087819 */ /* 0x000fc80000011405 */
[----:B------:R-:W-:Y:S01]  /*8720*/  LEA.HI R8, R8, R5, RZ, 0x8 ;  /* 0x0000000508087211 */ /* 0x000fe200078f40ff */
[----:B------:R-:W-:-:S03]  /*8730*/  IMAD.MOV.U32 R5, RZ, RZ, 0x1 ;  /* 0x00000001ff057424 */ /* 0x000fc600078e00ff */
[----:B------:R-:W-:-:S05]  /*8740*/  SHF.R.S32.HI R12, RZ, 0x8, R8 ;  /* 0x00000008ff0c7819 */ /* 0x000fca0000011408 */
[----:B------:R-:W-:-:S07]  /*8750*/  VIADD R0, R12, 0x1 ;  /* 0x000000010c007836 */ /* 0x000fce0000000000 */
.L_x_181:
[----:B------:R-:W-:-:S03]  /*8760*/  UMOV UR6, 0xffffffff ;  /* 0xffffffff00067882 */ /* 0x000fc60000000000 */
[----:B------:R-:W-:Y:S05]  /*8770*/  BRA.DIV UR6, `(.L_x_170) ;  /* 0x0000000e06a47947 */ /* 0x000fea000b800000 */
[----:B------:R-:W-:-:S13]  /*8780*/  ELECT P1, URZ, PT ;  /* 0x00000000003f782f */ /* 0x000fda0003820000 */
.L_x_191:
[----:B------:R-:W0:Y:S01]  /*8790*/  LDC R7, c[0x0][0x28c] ;  /* 0x0000a300ff077b82 */ /* 0x000e220000000800 */
[----:B------:R-:W-:Y:S01]  /*87a0*/  BSSY B1, `(.L_x_171) ;  /* 0x0000041000017945 */ /* 0x000fe20003800000 */
[----:B0-----:R-:W-:-:S13]  /*87b0*/  ISETP.LT.OR P1, PT, R7, 0x1, !P1 ;  /* 0x000000010700780c */ /* 0x001fda0004f21670 */
[----:B------:R-:W-:Y:S05]  /*87c0*/  @P1 BRA `(.L_x_172) ;  /* 0x0000000000f81947 */ /* 0x000fea0003800000 */
[----:B------:R-:W-:Y:S02]  /*87d0*/  IMAD.SHL.U32 R17, R11, 0x80, RZ ;  /* 0x000000800b117824 */ /* 0x000fe400078e00ff */
[----:B------:R-:W-:Y:S02]  /*87e0*/  IMAD.SHL.U32 R14, R14, 0x80, RZ ;  /* 0x000000800e0e7824 */ /* 0x000fe400078e00ff */
[----:B------:R-:W-:Y:S02]  /*87f0*/  IMAD.MOV.U32 R20, RZ, RZ, RZ ;  /* 0x000000ffff147224 */ /* 0x000fe400078e00ff */
[----:B------:R-:W-:Y:S02]  /*8800*/  IMAD.MOV.U32 R7, RZ, RZ, R0 ;  /* 0x000000ffff077224 */ /* 0x000fe400078e0000 */
[----:B------:R-:W-:Y:S02]  /*8810*/  IMAD.MOV.U32 R8, RZ, RZ, R5 ;  /* 0x000000ffff087224 */ /* 0x000fe400078e0005 */
[----:B------:R-:W-:-:S07]  /*8820*/  IMAD.MOV.U32 R9, RZ, RZ, R13 ;  /* 0x000000ffff097224 */ /* 0x000fce00078e000d */
.L_x_176:
[----:B------:R-:W0:Y:S01]  /*8830*/  S2R R11, SR_CgaCtaId ;  /* 0x00000000000b7919 */ /* 0x000e220000008800 */
[----:B------:R-:W-:-:S04]  /*8840*/  MOV R10, 0x400 ;  /* 0x00000400000a7802 */ /* 0x000fc80000000f00 */
[----:B0-----:R-:W-:Y:S02]  /*8850*/  LEA R18, R11, R10, 0x18 ;  /* 0x0000000a0b127211 */ /* 0x001fe400078ec0ff */
[----:B------:R-:W-:Y:S01]  /*8860*/  SHF.L.U32 R10, R8, 0x1f, RZ ;  /* 0x0000001f080a7819 */ /* 0x000fe200000006ff */
[----:B------:R-:W0:Y:S02]  /*8870*/  @!P3 LDC R11, c[0x0][0x500] ;  /* 0x00014000ff0bbb82 */ /* 0x000e240000000800 */
[----:B------:R-:W-:-:S04]  /*8880*/  IMAD R19, R9, 0x8, R18 ;  /* 0x0000000809137824 */ /* 0x000fc800078e0212 */
[----:B------:R-:W1:Y:S02]  /*8890*/  SYNCS.PHASECHK.TRANS64.TRYWAIT P1, [R19+URZ+0x18], R10 ;  /* 0x0000180a130075a7 */ /* 0x000e64000802017f */
[----:B-1----:R-:W-:Y:S05]  /*88a0*/  @!P1 BRA `(.L_x_173) ;  /* 0x0000000c00789947 */ /* 0x002fea0003800000 */
.L_x_192:
[----:B-1----:R-:W-:Y:S01]  /*88b0*/  PRMT R10, R16, 0x9910, RZ ;  /* 0x00009910100a7816 */ /* 0x002fe200000000ff */
[----:B0-----:R0:W-:Y:S03]  /*88c0*/  @!P3 SYNCS.ARRIVE.TRANS64 RZ, [R19+URZ], R11 ;  /* 0x0000000b13ffb9a7 */ /* 0x0011e6000800003f */
[----:B------:R-:W-:-:S13]  /*88d0*/  ISETP.NE.AND P1, PT, R10, 0x2, PT ;  /* 0x000000020a00780c */ /* 0x000fda0003f25270 */
[----:B0-----:R-:W-:Y:S05]  /*88e0*/  @P1 BRA `(.L_x_174) ;  /* 0x0000000000041947 */ /* 0x001fea0003800000 */
[----:B------:R-:W-:Y:S01]  /*88f0*/  BPT.TRAP 0x1 ;  /* 0x000000040000795c */ /* 0x000fe20000300000 */
.L_x_174:
[----:B------:R-:W-:Y:S05]  /*8900*/  @P0 BRA `(.L_x_175) ;  /* 0x0000000000040947 */ /* 0x000fea0003800000 */
[----:B------:R-:W-:Y:S01]  /*8910*/  BPT.TRAP 0x1 ;  /* 0x000000040000795c */ /* 0x000fe20000300000 */
.L_x_175:
[----:B------:R-:W-:Y:S01]  /*8920*/  IMAD R18, R9, 0x8000, R18 ;  /* 0x0000800009127824 */ /* 0x000fe200078e0212 */
[----:B------:R-:W-:Y:S01]  /*8930*/  R2UR UR34, R20 ;  /* 0x00000000142272ca */ /* 0x000fe200000e0000 */
[----:B------:R-:W-:Y:S01]  /*8940*/  VIADD R7, R7, 0xffffffff ;  /* 0xffffffff07077836 */ /* 0x000fe20000000000 */
[----:B------:R-:W-:Y:S01]  /*8950*/  R2UR UR33, R19 ;  /* 0x00000000132172ca */ /* 0x000fe200000e0000 */
[----:B------:R-:W-:Y:S01]  /*8960*/  UIADD3 UR6, UP0, UR30, 0xf0, URZ ;  /* 0x000000f01e067890 */ /* 0x000fe2000ff1e03f */
[----:B------:R-:W-:Y:S01]  /*8970*/  R2UR UR8, R18 ;  /* 0x00000000120872ca */ /* 0x000fe200000e0000 */
[----:B------:R-:W-:Y:S01]  /*8980*/  UIADD3 UR38, UP1, UR30, 0x1f0, URZ ;  /* 0x000001f01e267890 */ /* 0x000fe2000ff3e03f */
[----:B------:R-:W-:Y:S01]  /*8990*/  R2UR UR35, R17 ;  /* 0x00000000112372ca */ /* 0x000fe200000e0000 */
[----:B------:R-:W-:Y:S01]  /*89a0*/  UIADD3.X UR7, URZ, UR31, URZ, UP0, !UPT ;  /* 0x0000001f3f077290 */ /* 0x000fe200087fe43f */
[----:B------:R-:W-:Y:S01]  /*89b0*/  R2UR UR36, R6 ;  /* 0x00000000062472ca */ /* 0x000fe200000e0000 */
[----:B------:R-:W-:Y:S01]  /*89c0*/  UIADD3.X UR39, URZ, UR31, URZ, UP1, !UPT ;  /* 0x0000001f3f277290 */ /* 0x000fe20008ffe43f */
[----:B------:R-:W-:Y:S01]  /*89d0*/  R2UR UR19, R14 ;  /* 0x000000000e1372ca */ /* 0x000fe200000e0000 */
[----:B------:R-:W-:Y:S01]  /*89e0*/  VIADD R9, R9, 0x1 ;  /* 0x0000000109097836 */ /* 0x000fe20000000000 */
[----:B------:R-:W-:Y:S01]  /*89f0*/  ISETP.GT.AND P4, PT, R7, 0x1, PT ;  /* 0x000000010700780c */ /* 0x000fe20003f84270 */
[----:B------:R-:W-:Y:S01]  /*8a00*/  UIADD3 UR26, UR34, 0x80, URZ ;  /* 0x00000080221a7890 */ /* 0x000fe2000fffe03f */
[----:B------:R-:W-:Y:S01]  /*8a10*/  VIADD R20, R20, 0x100 ;  /* 0x0000010014147836 */ /* 0x000fe20000000000 */
[----:B------:R-:W-:Y:S01]  /*8a20*/  UMOV UR14, 0x0 ;  /* 0x00000000000e7882 */ /* 0x000fe20000000000 */
[----:B------:R-:W-:Y:S01]  /*8a30*/  UMOV UR15, 0x10000000 ;  /* 0x10000000000f7882 */ /* 0x000fe20000000000 */
[----:B------:R-:W-:Y:S01]  /*8a40*/  UIADD3 UR32, UR8, 0x100, URZ ;  /* 0x0000010008207890 */ /* 0x000fe2000fffe03f */
[----:B------:R-:W-:Y:S01]  /*8a50*/  ISETP.NE.AND P1, PT, R9, 0x3, PT ;  /* 0x000000030900780c */ /* 0x000fe20003f25270 */
[----:B------:R-:W-:-:S02]  /*8a60*/  UIADD3 UR24, UR8, 0x4100, URZ ;  /* 0x0000410008187890 */ /* 0x000fc4000fffe03f */
[----:B------:R-:W-:Y:S01]  /*8a70*/  UIADD3 UR16, UR8, 0x18100, URZ ;  /* 0x0001810008107890 */ /* 0x000fe2000fffe03f */
[----:B------:R-:W-:Y:S01]  /*8a80*/  SEL R11, RZ, 0x1, P1 ;  /* 0x00000001ff0b7807 */ /* 0x000fe20000800000 */
[----:B------:R-:W-:Y:S01]  /*8a90*/  UIADD3 UR8, UR8, 0x1c100, URZ ;  /* 0x0001c10008087890 */ /* 0x000fe2000fffe03f */
[----:B------:R-:W-:Y:S01]  /*8aa0*/  SEL R9, R9, RZ, P1 ;  /* 0x000000ff09097207 */ /* 0x000fe20000800000 */
[----:B------:R-:W-:Y:S01]  /*8ab0*/  UMOV UR25, UR33 ;  /* 0x0000002100197c82 */ /* 0x000fe20008000000 */
[----:B------:R-:W-:Y:S01]  /*8ac0*/  UMOV UR27, UR35 ;  /* 0x00000023001b7c82 */ /* 0x000fe20008000000 */
[----:B------:R-:W-:Y:S01]  /*8ad0*/  UMOV UR28, UR36 ;  /* 0x00000024001c7c82 */ /* 0x000fe20008000000 */
[----:B------:R-:W-:Y:S01]  /*8ae0*/  UMOV UR17, UR33 ;  /* 0x0000002100117c82 */ /* 0x000fe20008000000 */
[----:B------:R-:W-:Y:S01]  /*8af0*/  UMOV UR18, UR34 ;  /* 0x0000002200127c82 */ /* 0x000fe20008000000 */
[----:B------:R-:W-:Y:S01]  /*8b00*/  UMOV UR20, UR36 ;  /* 0x0000002400147c82 */ /* 0x000fe20008000000 */
[----:B------:R0:W-:Y:S01]  /*8b10*/  UTMALDG.3D [UR32], [UR6], desc[UR14] ;  /* 0x00000e20060075b4 */ /* 0x0001e20008011000 */
[----:B------:R-:W-:Y:S01]  /*8b20*/  UMOV UR9, UR33 ;  /* 0x0000002100097c82 */ /* 0x000fe20008000000 */
[----:B------:R-:W-:Y:S01]  /*8b30*/  UMOV UR11, UR19 ;  /* 0x00000013000b7c82 */ /* 0x000fe20008000000 */
[----:B------:R-:W-:Y:S01]  /*8b40*/  UMOV UR12, UR36 ;  /* 0x00000024000c7c82 */ /* 0x000fe20008000000 */
[----:B------:R-:W-:Y:S01]  /*8b50*/  UMOV UR10, UR26 ;  /* 0x0000001a000a7c82 */ /* 0x000fe20008000000 */
[----:B------:R-:W-:Y:S01]  /*8b60*/  LOP3.LUT R8, R8, R11, RZ, 0x3c, !PT ;  /* 0x0000000b08087212 */ /* 0x000fe200078e3cff */
[----:B------:R0:W-:Y:S01]  /*8b70*/  UTMALDG.3D [UR24], [UR6], desc[UR14] ;  /* 0x00000e18060075b4 */ /* 0x0001e20008011000 */
[----:B------:R0:W-:Y:S01]  /*8b80*/  UTMALDG.3D [UR16], [UR38], desc[UR14] ;  /* 0x00000e10260075b4 */ /* 0x0001e20008011000 */
[----:B------:R0:W-:Y:S02]  /*8b90*/  UTMALDG.3D [UR8], [UR38], desc[UR14] ;  /* 0x00000e08260075b4 */ /* 0x0001e40008011000 */
[----:B0-----:R-:W-:Y:S05]  /*8ba0*/  @P4 BRA `(.L_x_176) ;  /* 0xfffffffc00204947 */ /* 0x001fea000383ffff */
.L_x_172:
[----:B------:R-:W-:Y:S05]  /*8bb0*/  BSYNC B1 ;  /* 0x0000000000017941 */ /* 0x000fea0003800000 */
.L_x_171:
[----:B------:R-:W-:Y:S01]  /*8bc0*/  LOP3.LUT P4, RZ, R15, 0xff, RZ, 0xc0, !PT ;  /* 0x000000ff0fff7812 */ /* 0x000fe2000788c0ff */
[----:B------:R-:W-:Y:S01]  /*8bd0*/  IMAD.IADD R13, R12, 0x1, R13 ;  /* 0x000000010c0d7824 */ /* 0x000fe200078e020d */
[----:B------:R-:W-:Y:S01]  /*8be0*/  IADD3 R2, P5, R2, UR22, RZ ;  /* 0x0000001602027c10 */ /* 0x000fe2000ffbe0ff */
[----:B------:R-:W-:Y:S01]  /*8bf0*/  ULDC.64 UR6, c[0x0][0x650] ;  /* 0x0001940000067ab9 */ /* 0x000fe20000000a00 */
[----:B------:R-:W-:Y:S01]  /*8c00*/  BSSY B1, `(.L_x_177) ;  /* 0x000006a000017945 */ /* 0x000fe20003800000 */
[----:B------:R-:W-:Y:S01]  /*8c10*/  IMAD.MOV.U32 R11, RZ, RZ, -0x1 ;  /* 0xffffffffff0b7424 */ /* 0x000fe200078e00ff */
[----:B------:R-:W-:Y:S01]  /*8c20*/  ISETP.GT.U32.AND P1, PT, R13, 0x2, PT ;  /* 0x000000020d00780c */ /* 0x000fe20003f24070 */
[----:B------:R-:W-:Y:S01]  /*8c30*/  IMAD.MOV.U32 R14, RZ, RZ, -0x1 ;  /* 0xffffffffff0e7424 */ /* 0x000fe200078e00ff */
[----:B------:R-:W-:Y:S02]  /*8c40*/  IADD3.X R3, R3, UR13, RZ, P5, !PT ;  /* 0x0000000d03037c10 */ /* 0x000fe4000affe4ff */
[----:B------:R-:W-:-:S02]  /*8c50*/  ISETP.LT.U32.AND P1, PT, R12, 0x3, P1 ;  /* 0x000000030c00780c */ /* 0x000fc40000f21070 */
[----:B------:R-:W-:Y:S01]  /*8c60*/  PRMT R15, RZ, 0x7610, R15 ;  /* 0x00007610ff0f7816 */ /* 0x000fe2000000000f */
[----:B------:R-:W0:Y:S01]  /*8c70*/  @P4 S2R R7, SR_CgaCtaId ;  /* 0x0000000000074919 */ /* 0x000e220000008800 */
[----:B------:R-:W-:-:S04]  /*8c80*/  @P4 MOV R6, 0x400 ;  /* 0x0000040000064802 */ /* 0x000fc80000000f00 */
[----:B0-----:R-:W-:Y:S01]  /*8c90*/  @P4 LEA R8, R7, R6, 0x18 ;  /* 0x0000000607084211 */ /* 0x001fe200078ec0ff */
[----:B------:R-:W-:Y:S01]  /*8ca0*/  IMAD.WIDE.U32 R6, R13, -0x55555555, RZ ;  /* 0xaaaaaaab0d067825 */ /* 0x000fe200078e00ff */
[----:B------:R-:W-:Y:S02]  /*8cb0*/  SEL R6, RZ, 0x1, !P1 ;  /* 0x00000001ff067807 */ /* 0x000fe40004800000 */
[----:B------:R-:W-:Y:S01]  /*8cc0*/  ISETP.GE.U32.AND P1, PT, R2, UR6, PT ;  /* 0x0000000602007c0c */ /* 0x000fe2000bf26070 */
[----:B------:R0:W-:Y:S01]  /*8cd0*/  @P4 SYNCS.ARRIVE.TRANS64.A1T0 RZ, [R8+URZ+0x48], RZ ;  /* 0x000048ff08ff49a7 */ /* 0x0001e2000810003f */
[----:B------:R-:W-:Y:S02]  /*8ce0*/  ISETP.GE.U32.AND P4, PT, R12, 0x3, PT ;  /* 0x000000030c00780c */ /* 0x000fe40003f86070 */
[----:B------:R-:W-:Y:S02]  /*8cf0*/  ISETP.GE.U32.AND.EX P1, PT, R3, UR7, PT, P1 ;  /* 0x0000000703007c0c */ /* 0x000fe4000bf26110 */
[----:B------:R-:W-:Y:S01]  /*8d00*/  LOP3.LUT R5, R5, R6, RZ, 0x3c, !PT ;  /* 0x0000000605057212 */ /* 0x000fe200078e3cff */
[----:B------:R-:W-:Y:S01]  /*8d10*/  IMAD.MOV.U32 R6, RZ, RZ, -0x1 ;  /* 0xffffffffff067424 */ /* 0x000fe200078e00ff */
[----:B0-----:R-:W-:-:S02]  /*8d20*/  SHF.R.U32.HI R8, RZ, 0x1, R7 ;  /* 0x00000001ff087819 */ /* 0x001fc40000011607 */
[----:B------:R-:W-:-:S03]  /*8d30*/  PRMT R7, RZ, 0x7610, R7 ;  /* 0x00007610ff077816 */ /* 0x000fc60000000007 */
[----:B------:R-:W-:Y:S02]  /*8d40*/  IMAD R13, R8, -0x3, R13 ;  /* 0xfffffffd080d7824 */ /* 0x000fe400078e020d */
[----:B------:R-:W-:Y:S02]  /*8d50*/  @P4 LOP3.LUT R5, R5, 0x1, R8, 0x78, !PT ;  /* 0x0000000105054812 */ /* 0x000fe400078e7808 */
[----:B------:R-:W-:Y:S05]  /*8d60*/  @P1 BRA `(.L_x_178) ;  /* 0x00000004004c1947 */ /* 0x000fea0003800000 */
[----:B------:R-:W-:Y:S01]  /*8d70*/  ULDC.64 UR6, c[0x0][0x628] ;  /* 0x00018a0000067ab9 */ /* 0x000fe20000000a00 */
[----:B------:R-:W0:Y:S01]  /*8d80*/  S2R R17, SR_CTAID.X ;  /* 0x0000000000117919 */ /* 0x000e220000002500 */
[----:B------:R-:W-:Y:S01]  /*8d90*/  ISETP.NE.U32.AND P1, PT, RZ, UR6, PT ;  /* 0x00000006ff007c0c */ /* 0x000fe2000bf25070 */
[----:B------:R-:W-:Y:S01]  /*8da0*/  ULDC UR9, c[0x0][0x630] ;  /* 0x00018c0000097ab9 */ /* 0x000fe20000000800 */
[----:B------:R-:W-:Y:S01]  /*8db0*/  IMAD.MOV.U32 R6, RZ, RZ, R2 ;  /* 0x000000ffff067224 */ /* 0x000fe200078e0002 */
[----:B------:R-:W1:Y:S01]  /*8dc0*/  S2R R14, SR_CTAID.Y ;  /* 0x00000000000e7919 */ /* 0x000e620000002600 */
[----:B------:R-:W-:Y:S01]  /*8dd0*/  ISETP.NE.AND.EX P1, PT, RZ, UR7, PT, P1 ;  /* 0x00000007ff007c0c */ /* 0x000fe2000bf25310 */
[----:B------:R-:W-:-:S12]  /*8de0*/  IMAD.MOV.U32 R7, RZ, RZ, R3 ;  /* 0x000000ffff077224 */ /* 0x000fd800078e0003 */
[----:B------:R-:W-:Y:S05]  /*8df0*/  @!P1 BRA `(.L_x_179) ;  /* 0x0000000000289947 */ /* 0x000fea0003800000 */
[----:B------:R-:W-:Y:S02]  /*8e00*/  ULDC UR8, c[0x0][0x634] ;  /* 0x00018d0000087ab9 */ /* 0x000fe40000000800 */
[----:B------:R-:W-:-:S05]  /*8e10*/  IADD3 R11, P1, R2, UR8, RZ ;  /* 0x00000008020b7c10 */ /* 0x000fca000ff3e0ff */
[----:B------:R-:W-:-:S04]  /*8e20*/  IMAD.X R19, RZ, RZ, R3, P1 ;  /* 0x000000ffff137224 */ /* 0x000fc800008e0603 */
[----:B------:R-:W-:-:S04]  /*8e30*/  IMAD.WIDE.U32 R8, R19, UR6, RZ ;  /* 0x0000000613087c25 */ /* 0x000fc8000f8e00ff */
[----:B------:R-:W-:-:S04]  /*8e40*/  IMAD.WIDE.U32 R8, P1, R11, UR7, R8 ;  /* 0x000000070b087c25 */ /* 0x000fc8000f820008 */
[----:B------:R-:W-:-:S04]  /*8e50*/  IMAD.WIDE.U32 R10, R11, UR6, RZ ;  /* 0x000000060b0a7c25 */ /* 0x000fc8000f8e00ff */
[----:B------:R-:W-:Y:S01]  /*8e60*/  IMAD.X R7, RZ, RZ, RZ, P1 ;  /* 0x000000ffff077224 */ /* 0x000fe200008e06ff */
[----:B------:R-:W-:Y:S01]  /*8e70*/  IADD3 RZ, P1, R11, R8, RZ ;  /* 0x000000080bff7210 */ /* 0x000fe20007f3e0ff */
[----:B------:R-:W-:-:S04]  /*8e80*/  IMAD.MOV.U32 R6, RZ, RZ, R9 ;  /* 0x000000ffff067224 */ /* 0x000fc800078e0009 */
[----:B------:R-:W-:-:S08]  /*8e90*/  IMAD.WIDE.U32.X R6, R19, UR7, R6, P1 ;  /* 0x0000000713067c25 */ /* 0x000fd000088e0406 */
.L_x_179:
[--C-:B------:R-:W-:Y:S01]  /*8ea0*/  SHF.R.U64 R10, R6, UR9, R7.reuse ;  /* 0x00000009060a7c19 */ /* 0x100fe20008001207 */
[----:B------:R-:W-:Y:S01]  /*8eb0*/  ULDC.64 UR6, c[0x0][0x620] ;  /* 0x0001880000067ab9 */ /* 0x000fe20000000a00 */
[----:B------:R-:W-:Y:S01]  /*8ec0*/  SHF.R.U32.HI R6, RZ, UR9, R7 ;  /* 0x00000009ff067c19 */ /* 0x000fe20008011607 */
[----:B------:R-:W2:Y:S01]  /*8ed0*/  LDC R22, c[0x0][0x144] ;  /* 0x00005100ff167b82 */ /* 0x000ea20000000800 */
[----:B------:R-:W-:Y:S01]  /*8ee0*/  IADD3 R9, P1, RZ, -R10, RZ ;  /* 0x8000000aff097210 */ /* 0x000fe20007f3e0ff */
[----:B------:R-:W-:Y:S01]  /*8ef0*/  ULDC.64 UR10, c[0x0][0x640] ;  /* 0x00019000000a7ab9 */ /* 0x000fe20000000a00 */
[----:B0-----:R-:W-:Y:S01]  /*8f00*/  I2FP.F32.U32 R11, R17 ;  /* 0x00000011000b7245 */ /* 0x001fe20000201000 */
[----:B------:R-:W-:Y:S02]  /*8f10*/  ULDC UR8, c[0x0][0x608] ;  /* 0x0001820000087ab9 */ /* 0x000fe40000000800 */
[----:B------:R-:W-:Y:S01]  /*8f20*/  IMAD.X R6, RZ, RZ, ~R6, P1 ;  /* 0x000000ffff067224 */ /* 0x000fe200008e0e06 */
[----:B------:R-:W-:Y:S01]  /*8f30*/  ISETP.NE.U32.AND P1, PT, RZ, UR10, PT ;  /* 0x0000000aff007c0c */ /* 0x000fe2000bf25070 */
[----:B------:R-:W0:Y:S02]  /*8f40*/  LDC R19, c[0x0][0x148] ;  /* 0x00005200ff137b82 */ /* 0x000e240000000800 */
[----:B------:R-:W-:Y:S01]  /*8f50*/  IMAD R8, R6, UR6, RZ ;  /* 0x0000000606087c24 */ /* 0x000fe2000f8e02ff */
[----:B------:R-:W-:Y:S01]  /*8f60*/  ISETP.NE.AND.EX P1, PT, RZ, UR11, PT, P1 ;  /* 0x0000000bff007c0c */ /* 0x000fe2000bf25310 */
[----:B------:R-:W-:Y:S01]  /*8f70*/  IMAD.WIDE.U32 R6, R9, UR6, R2 ;  /* 0x0000000609067c25 */ /* 0x000fe2000f8e0002 */
[----:B------:R-:W-:-:S03]  /*8f80*/  ULDC UR6, c[0x0][0x150] ;  /* 0x0000540000067ab9 */ /* 0x000fc60000000800 */
[----:B------:R-:W-:Y:S02]  /*8f90*/  IMAD R9, R9, UR7, R8 ;  /* 0x0000000709097c24 */ /* 0x000fe4000f8e0208 */
[----:B------:R-:W-:Y:S01]  /*8fa0*/  FMUL R8, R11, UR6 ;  /* 0x000000060b087c20 */ /* 0x000fe20008400000 */
[----:B------:R-:W-:Y:S01]  /*8fb0*/  ULDC UR6, c[0x0][0x618] ;  /* 0x0001860000067ab9 */ /* 0x000fe20000000800 */
[----:B------:R-:W-:Y:S01]  /*8fc0*/  ULDC UR7, c[0x0][0x154] ;  /* 0x0000550000077ab9 */ /* 0x000fe20000000800 */
[----:B------:R-:W-:-:S03]  /*8fd0*/  IMAD.IADD R7, R7, 0x1, R9 ;  /* 0x0000000107077824 */ /* 0x000fc600078e0209 */
[----:B------:R-:W3:Y:S02]  /*8fe0*/  F2I.U32.TRUNC.NTZ R8, R8 ;  /* 0x0000000800087305 */ /* 0x000ee4000020f000 */
[----:B------:R-:W-:Y:S02]  /*8ff0*/  SHF.R.U64 R11, R6, UR6, R7 ;  /* 0x00000006060b7c19 */ /* 0x000fe40008001207 */
[----:B-1----:R-:W-:-:S05]  /*9000*/  I2FP.F32.U32 R6, R14 ;  /* 0x0000000e00067245 */ /* 0x002fca0000201000 */
[----:B------:R-:W-:Y:S01]  /*9010*/  FMUL R21, R6, UR7 ;  /* 0x0000000706157c20 */ /* 0x000fe20008400000 */
[----:B------:R-:W-:Y:S01]  /*9020*/  SHF.R.U32.HI R6, RZ, UR6, R7 ;  /* 0x00000006ff067c19 */ /* 0x000fe20008011607 */
[----:B------:R-:W-:-:S03]  /*9030*/  ULDC UR6, c[0x0][0x658] ;  /* 0x0001960000067ab9 */ /* 0x000fc60000000800 */
[--C-:B------:R-:W-:Y:S01]  /*9040*/  SHF.R.U64 R20, R11, UR8, R6.reuse ;  /* 0x000000080b147c19 */ /* 0x100fe20008001206 */
[----:B------:R-:W1:Y:S01]  /*9050*/  F2I.U32.TRUNC.NTZ R21, R21 ;  /* 0x0000001500157305 */ /* 0x000e62000020f000 */
[----:B------:R-:W-:Y:S01]  /*9060*/  SHF.R.U32.HI R7, RZ, UR8, R6 ;  /* 0x00000008ff077c19 */ /* 0x000fe20008011606 */
[----:B---3--:R-:W-:-:S03]  /*9070*/  IMAD.MOV R8, RZ, RZ, -R8 ;  /* 0x000000ffff087224 */ /* 0x008fc600078e0a08 */
[----:B------:R-:W-:Y:S01]  /*9080*/  SHF.R.U64 R18, R20, UR6, R7 ;  /* 0x0000000614127c19 */ /* 0x000fe20008001207 */
[----:B--2---:R-:W-:Y:S01]  /*9090*/  IMAD R17, R22, R8, R17 ;  /* 0x0000000816117224 */ /* 0x004fe200078e0211 */
[----:B------:R-:W-:-:S03]  /*90a0*/  SHF.R.U32.HI R23, RZ, UR6, R7 ;  /* 0x00000006ff177c19 */ /* 0x000fc60008011607 */
[----:B------:R-:W-:Y:S02]  /*90b0*/  IMAD.MOV.U32 R6, RZ, RZ, R18 ;  /* 0x000000ffff067224 */ /* 0x000fe400078e0012 */
[----:B------:R-:W-:Y:S01]  /*90c0*/  IMAD.MOV.U32 R7, RZ, RZ, R23 ;  /* 0x000000ffff077224 */ /* 0x000fe200078e0017 */
[----:B-1----:R-:W-:Y:S06]  /*90d0*/  @!P1 BRA `(.L_x_180) ;  /* 0x0000000000289947 */ /* 0x002fec0003800000 */
[----:B------:R-:W-:Y:S02]  /*90e0*/  ULDC UR6, c[0x0][0x64c] ;  /* 0x0001930000067ab9 */ /* 0x000fe40000000800 */
[----:B------:R-:W-:-:S05]  /*90f0*/  IADD3 R7, P1, R18, UR6, RZ ;  /* 0x0000000612077c10 */ /* 0x000fca000ff3e0ff */
[----:B------:R-:W-:-:S04]  /*9100*/  IMAD.X R23, RZ, RZ, R23, P1 ;  /* 0x000000ffff177224 */ /* 0x000fc800008e0617 */
[----:B------:R-:W-:-:S04]  /*9110*/  IMAD.WIDE.U32 R8, R23, UR10, RZ ;  /* 0x0000000a17087c25 */ /* 0x000fc8000f8e00ff */
[----:B------:R-:W-:-:S04]  /*9120*/  IMAD.WIDE.U32 R8, P1, R7, UR11, R8 ;  /* 0x0000000b07087c25 */ /* 0x000fc8000f820008 */
[----:B------:R-:W-:-:S04]  /*9130*/  IMAD.WIDE.U32 R6, R7, UR10, RZ ;  /* 0x0000000a07067c25 */ /* 0x000fc8000f8e00ff */
[----:B------:R-:W-:Y:S01]  /*9140*/  IMAD.MOV.U32 R6, RZ, RZ, R9 ;  /* 0x000000ffff067224 */ /* 0x000fe200078e0009 */
[----:B------:R-:W-:Y:S01]  /*9150*/  IADD3 RZ, P4, R7, R8, RZ ;  /* 0x0000000807ff7210 */ /* 0x000fe20007f9e0ff */
[----:B------:R-:W-:-:S04]  /*9160*/  IMAD.X R7, RZ, RZ, RZ, P1 ;  /* 0x000000ffff077224 */ /* 0x000fc800008e06ff */
[----:B------:R-:W-:-:S08]  /*9170*/  IMAD.WIDE.U32.X R6, R23, UR11, R6, P4 ;  /* 0x0000000b17067c25 */ /* 0x000fd0000a0e0406 */
.L_x_180:
[----:B------:R-:W-:Y:S01]  /*9180*/  ULDC UR6, c[0x0][0x648] ;  /* 0x0001920000067ab9 */ /* 0x000fe20000000800 */
[----:B------:R-:W-:Y:S01]  /*9190*/  LOP3.LUT R20, R20, UR21, RZ, 0xc0, !PT ;  /* 0x0000001514147c12 */ /* 0x000fe2000f8ec0ff */
[----:B------:R-:W-:Y:S01]  /*91a0*/  IMAD.MOV R21, RZ, RZ, -R21 ;  /* 0x000000ffff157224 */ /* 0x000fe200078e0a15 */
[----:B------:R-:W-:Y:S01]  /*91b0*/  SHF.R.U64 R7, R6, UR6, R7 ;  /* 0x0000000606077c19 */ /* 0x000fe20008001207 */
[----:B------:R-:W-:Y:S01]  /*91c0*/  ULDC UR6, c[0x0][0x638] ;  /* 0x00018e0000067ab9 */ /* 0x000fe20000000800 */
[----:B------:R-:W-:Y:S01]  /*91d0*/  LOP3.LUT R11, R11, UR4, RZ, 0xc0, !PT ;  /* 0x000000040b0b7c12 */ /* 0x000fe2000f8ec0ff */
[----:B0-----:R-:W-:Y:S01]  /*91e0*/  @P2 IMAD R17, R19, R21, R14 ;  /* 0x0000001513112224 */ /* 0x001fe200078e020e */
[----:B------:R-:W-:Y:S01]  /*91f0*/  ULDC UR7, c[0x0][0x610] ;  /* 0x0001840000077ab9 */ /* 0x000fe20000000800 */
[----:B------:R-:W-:Y:S02]  /*9200*/  IMAD.MOV R9, RZ, RZ, -R7 ;  /* 0x000000ffff097224 */ /* 0x000fe400078e0a07 */
[----:B------:R-:W-:-:S02]  /*9210*/  IMAD R20, R7, UR5, R20 ;  /* 0x0000000507147c24 */ /* 0x000fc4000f8e0214 */
[----:B------:R-:W-:Y:S01]  /*9220*/  IMAD R18, R9, UR6, R18 ;  /* 0x0000000609127c24 */ /* 0x000fe2000f8e0212 */
[----:B------:R-:W-:Y:S01]  /*9230*/  ULDC UR6, c[0x0][0x600] ;  /* 0x0001800000067ab9 */ /* 0x000fe20000000800 */
[----:B------:R-:W-:Y:S02]  /*9240*/  IMAD R17, R20, UR7, R17 ;  /* 0x0000000714117c24 */ /* 0x000fe4000f8e0211 */
[----:B------:R-:W-:Y:S02]  /*9250*/  IMAD R18, R18, UR6, R11 ;  /* 0x0000000612127c24 */ /* 0x000fe4000f8e020b */
[----:B------:R-:W-:Y:S02]  /*9260*/  IMAD.MOV.U32 R7, RZ, RZ, 0x1 ;  /* 0x00000001ff077424 */ /* 0x000fe400078e00ff */
[----:B------:R-:W-:Y:S01]  /*9270*/  IMAD.MOV.U32 R6, RZ, RZ, R10 ;  /* 0x000000ffff067224 */ /* 0x000fe200078e000a */
[----:B------:R-:W-:Y:S02]  /*9280*/  SEL R14, R18, R17, !P2 ;  /* 0x00000011120e7207 */ /* 0x000fe40005000000 */
[----:B------:R-:W-:-:S07]  /*9290*/  SEL R11, R17, R18, !P2 ;  /* 0x00000012110b7207 */ /* 0x000fce0005000000 */
.L_x_178:
[----:B------:R-:W-:Y:S05]  /*92a0*/  BSYNC B1 ;  /* 0x0000000000017941 */ /* 0x000fea0003800000 */
.L_x_177:
[----:B------:R-:W-:-:S13]  /*92b0*/  LOP3.LUT P1, RZ, R7, 0xff, RZ, 0xc0, !PT ;  /* 0x000000ff07ff7812 */ /* 0x000fda000782c0ff */
[----:B------:R-:W-:Y:S05]  /*92c0*/  @P1 BRA `(.L_x_181) ;  /* 0xfffffff400241947 */ /* 0x000fea000383ffff */
[----:B------:R-:W-:Y:S05]  /*92d0*/  BSYNC B0 ;  /* 0x0000000000007941 */ /* 0x000fea0003800000 */
.L_x_169:
[----:B------:R-:W-:-:S03]  /*92e0*/  UMOV UR6, 0xffffffff ;  /* 0xffffffff00067882 */ /* 0x000fc60000000000 */
[----:B------:R-:W-:Y:S05]  /*92f0*/  BRA.DIV UR6, `(.L_x_182) ;  /* 0x0000000206f87947 */ /* 0x000fea000b800000 */
[----:B------:R-:W-:-:S13]  /*9300*/  ELECT P0, URZ, PT ;  /* 0x00000000003f782f */ /* 0x000fda0003800000 */
.L_x_195:
[----:B------:R-:W-:Y:S04]  /*9310*/  BSSY B0, `(.L_x_183) ;  /* 0x0000022000007945 */ /* 0x000fe80003800000 */
[----:B------:R-:W-:Y:S05]  /*9320*/  @!P0 BRA `(.L_x_184) ;  /* 0x0000000000808947 */ /* 0x000fea0003800000 */
[----:B------:R-:W-:-:S04]  /*9330*/  LOP3.LUT R4, R4, 0x2, RZ, 0xfc, !PT ;  /* 0x0000000204047812 */ /* 0x000fc800078efcff */
[----:B------:R-:W-:-:S13]  /*9340*/  ISETP.NE.AND P0, PT, R4, 0x3, PT ;  /* 0x000000030400780c */ /* 0x000fda0003f05270 */
[----:B------:R-:W-:Y:S05]  /*9350*/  @!P0 BRA `(.L_x_185) ;  /* 0x0000000000048947 */ /* 0x000fea0003800000 */
[----:B------:R-:W-:Y:S01]  /*9360*/  BPT.TRAP 0x1 ;  /* 0x000000040000795c */ /* 0x000fe20000300000 */
.L_x_185:
[----:B------:R-:W0:Y:S01]  /*9370*/  S2R R3, SR_CgaCtaId ;  /* 0x0000000000037919 */ /* 0x000e220000008800 */
[----:B------:R-:W-:-:S04]  /*9380*/  MOV R0, 0x400 ;  /* 0x0000040000007802 */ /* 0x000fc80000000f00 */
[----:B0-----:R-:W-:Y:S02]  /*9390*/  LEA R0, R3, R0, 0x18 ;  /* 0x0000000003007211 */ /* 0x001fe400078ec0ff */
[----:B------:R-:W-:-:S03]  /*93a0*/  SHF.L.U32 R3, R5, 0x1f, RZ ;  /* 0x0000001f05037819 */ /* 0x000fc600000006ff */
[----:B------:R-:W-:-:S04]  /*93b0*/  VIADD R0, R0, 0x18 ;  /* 0x0000001800007836 */ /* 0x000fc80000000000 */
[C---:B------:R-:W-:Y:S02]  /*93c0*/  IMAD R4, R13.reuse, 0x8, R0 ;  /* 0x000000080d047824 */ /* 0x040fe400078e0200 */
[----:B------:R-:W-:Y:S02]  /*93d0*/  VIADD R13, R13, 0x1 ;  /* 0x000000010d0d7836 */ /* 0x000fe40000000000 */
[----:B------:R-:W0:Y:S03]  /*93e0*/  SYNCS.PHASECHK.TRANS64.TRYWAIT P0, [R4+URZ], R3 ;  /* 0x00000003040075a7 */ /* 0x000e26000800017f */
[----:B------:R-:W-:-:S04]  /*93f0*/  ISETP.NE.AND P1, PT, R13, 0x3, PT ;  /* 0x000000030d00780c */ /* 0x000fc80003f25270 */
[----:B------:R-:W-:Y:S02]  /*9400*/  SEL R2, RZ, 0x1, P1 ;  /* 0x00000001ff027807 */ /* 0x000fe40000800000 */
[----:B------:R-:W-:Y:S02]  /*9410*/  SEL R13, R13, RZ, P1 ;  /* 0x000000ff0d0d7207 */ /* 0x000fe40000800000 */
[----:B------:R-:W-:-:S03]  /*9420*/  LOP3.LUT R7, R5, R2, RZ, 0x3c, !PT ;  /* 0x0000000205077212 */ /* 0x000fc600078e3cff */
[----:B------:R-:W-:Y:S01]  /*9430*/  IMAD R6, R13, 0x8, R0 ;  /* 0x000000080d067824 */ /* 0x000fe200078e0200 */
[----:B------:R-:W-:Y:S01]  /*9440*/  SHF.L.U32 R5, R7, 0x1f, RZ ;  /* 0x0000001f07057819 */ /* 0x000fe200000006ff */
[----:B0-----:R-:W-:Y:S06]  /*9450*/  @!P0 BRA `(.L_x_186) ;  /* 0x0000000000c48947 */ /* 0x001fec0003800000 */
.L_x_196:
[----:B------:R-:W1:Y:S01]  /*9460*/  SYNCS.PHASECHK.TRANS64.TRYWAIT P0, [R6+URZ], R5 ;  /* 0x00000005060075a7 */ /* 0x000e62000800017f */
[----:B------:R-:W-:-:S05]  /*9470*/  VIADD R2, R13, 0x1 ;  /* 0x000000010d027836 */ /* 0x000fca0000000000 */
[----:B------:R-:W-:-:S04]  /*9480*/  ISETP.NE.AND P1, PT, R2, 0x3, PT ;  /* 0x000000030200780c */ /* 0x000fc80003f25270 */
[----:B0-----:R-:W-:Y:S02]  /*9490*/  SEL R4, RZ, 0x1, P1 ;  /* 0x00000001ff047807 */ /* 0x001fe40000800000 */
[----:B------:R-:W-:Y:S02]  /*94a0*/  SEL R3, R2, RZ, P1 ;  /* 0x000000ff02037207 */ /* 0x000fe40000800000 */
[----:B------:R-:W-:Y:S01]  /*94b0*/  LOP3.LUT R4, R7, R4, RZ, 0x3c, !PT ;  /* 0x0000000407047212 */ /* 0x000fe200078e3cff */
[----:B-1----:R-:W-:Y:S06]  /*94c0*/  @!P0 BRA `(.L_x_187) ;  /* 0x0000000000bc8947 */ /* 0x002fec0003800000 */
.L_x_197:
[----:B------:R-:W-:Y:S01]  /*94d0*/  IMAD R3, R3, 0x8, R0 ;  /* 0x0000000803037824 */ /* 0x000fe200078e0200 */
[----:B------:R-:W-:-:S07]  /*94e0*/  SHF.L.U32 R0, R4, 0x1f, RZ ;  /* 0x0000001f04007819 */ /* 0x000fce00000006ff */
.L_x_188:
[----:B-1----:R1:W2:Y:S02]  /*94f0*/  SYNCS.PHASECHK.TRANS64.TRYWAIT P0, [R3+URZ], R0 ;  /* 0x00000000030075a7 */ /* 0x0022a4000800017f */
[----:B--2---:R-:W-:Y:S05]  /*9500*/  @!P0 NANOSLEEP.SYNCS 0x989680 ;  /* 0x009896800000895d */ /* 0x004fea0003900000 */
[----:B------:R-:W2:Y:S02]  /*9510*/  @!P0 SYNCS.PHASECHK.TRANS64 P0, [R3+URZ], R0 ;  /* 0x00000000030085a7 */ /* 0x000ea4000800007f */
[----:B--2---:R-:W-:Y:S05]  /*9520*/  @!P0 BRA `(.L_x_188) ;  /* 0xfffffffc00f08947 */ /* 0x004fea000383ffff */
.L_x_184:
[----:B------:R-:W-:Y:S05]  /*9530*/  BSYNC B0 ;  /* 0x0000000000007941 */ /* 0x000fea0003800000 */
.L_x_183:
[----:B------:R-:W-:Y:S05]  /*9540*/  EXIT ;  /* 0x000000000000794d */ /* 0x000fea0003800000 */
.L_x_17:
[----:B-1----:R-:W-:-:S04]  /*9550*/  IMAD.U32 R11, RZ, RZ, UR6 ;  /* 0x00000006ff0b7e24 */ /* 0x002fc8000f8e00ff */
[----:B------:R1:W4:Y:S03]  /*9560*/  SYNCS.PHASECHK.TRANS64.TRYWAIT P0, [R11+URZ], R10 ;  /* 0x0000000a0b0075a7 */ /* 0x000326000800017f */
[----:B----4-:R-:W-:Y:S05]  /*9570*/  @!P0 NANOSLEEP.SYNCS 0x989680 ;  /* 0x009896800000895d */ /* 0x010fea0003900000 */
[----:B------:R-:W4:Y:S02]  /*9580*/  @!P0 SYNCS.PHASECHK.TRANS64 P0, [R11+URZ], R10 ;  /* 0x0000000a0b0085a7 */ /* 0x000f24000800007f */
[----:B----4-:R-:W-:Y:S05]  /*9590*/  @!P0 BRA `(.L_x_17) ;  /* 0xfffffffc00ec8947 */ /* 0x010fea000383ffff */
[----:B------:R-:W-:Y:S05]  /*95a0*/  BRA `(.L_x_16) ;  /* 0xffffff7c00e07947 */ /* 0x000fea000383ffff */
.L_x_23:
[----:B-1----:R-:W-:-:S04]  /*95b0*/  IMAD.U32 R140, RZ, RZ, UR15 ;  /* 0x0000000fff8c7e24 */ /* 0x002fc8000f8e00ff */
[----:B------:R1:W4:Y:S03]  /*95c0*/  SYNCS.PHASECHK.TRANS64.TRYWAIT P0, [R140+URZ], R11 ;  /* 0x0000000b8c0075a7 */ /* 0x000326000800017f */
[----:B----4-:R-:W-:Y:S05]  /*95d0*/  @!P0 NANOSLEEP.SYNCS 0x989680 ;  /* 0x009896800000895d */ /* 0x010fea0003900000 */
[----:B------:R-:W4:Y:S02]  /*95e0*/  @!P0 SYNCS.PHASECHK.TRANS64 P0, [R140+URZ], R11 ;  /* 0x0000000b8c0085a7 */ /* 0x000f24000800007f */
[----:B----4-:R-:W-:Y:S05]  /*95f0*/  @!P0 BRA `(.L_x_23) ;  /* 0xfffffffc00ec8947 */ /* 0x010fea000383ffff */
[----:B------:R-:W-:Y:S05]  /*9600*/  BRA `(.L_x_22) ;  /* 0xffffff8800a47947 */ /* 0x000fea000383ffff */
.L_x_170:
[----:B------:R-:W-:Y:S01]  /*9610*/  BSSY B1, `(.L_x_189) ;  /* 0x0000006000017945 */ /* 0x000fe20003800000 */
[----:B------:R-:W-:-:S07]  /*9620*/  IMAD.MOV.U32 R7, RZ, RZ, -0x1 ;  /* 0xffffffffff077424 */ /* 0x000fce00078e00ff */
[----:B------:R-:W-:Y:S05]  /*9630*/  WARPSYNC.COLLECTIVE R7, `(.L_x_190) ;  /* 0x00000000070c7348 */ /* 0x000fea0003c00000 */
[----:B------:R-:W-:Y:S02]  /*9640*/  ELECT P1, UR62, PT ;  /* 0x00000000003e782f */ /* 0x000fe40003820000 */
[----:B------:R-:W-:Y:S01]  /*9650*/  MOV R7, UR62 ;  /* 0x0000003e00077c02 */ /* 0x000fe20008000f00 */
[----:B------:R-:W-:Y:S10]  /*9660*/  ENDCOLLECTIVE ;  /* 0x000000000000791b */ /* 0x000ff40003800000 */
.L_x_190:
[----:B------:R-:W-:Y:S05]  /*9670*/  BSYNC B1 ;  /* 0x0000000000017941 */ /* 0x000fea0003800000 */
.L_x_189:
[----:B------:R-:W-:Y:S05]  /*9680*/  BRA `(.L_x_191) ;  /* 0xfffffff000407947 */ /* 0x000fea000383ffff */
.L_x_173:
[----:B-1----:R1:W2:Y:S02]  /*9690*/  SYNCS.PHASECHK.TRANS64.TRYWAIT P1, [R19+URZ+0x18], R10 ;  /* 0x0000180a130075a7 */ /* 0x0022a4000802017f */
[----:B--2---:R-:W-:Y:S05]  /*96a0*/  @!P1 NANOSLEEP.SYNCS 0x989680 ;  /* 0x009896800000995d */ /* 0x004fea0003900000 */
[----:B------:R-:W2:Y:S02]  /*96b0*/  @!P1 SYNCS.PHASECHK.TRANS64 P1, [R19+URZ+0x18], R10 ;  /* 0x0000180a130095a7 */ /* 0x000ea4000802007f */
[----:B--2---:R-:W-:Y:S05]  /*96c0*/  @!P1 BRA `(.L_x_173) ;  /* 0xfffffffc00f09947 */ /* 0x004fea000383ffff */
[----:B------:R-:W-:Y:S05]  /*96d0*/  BRA `(.L_x_192) ;  /* 0xfffffff000747947 */ /* 0x000fea000383ffff */
.L_x_182:
[----:B------:R-:W-:Y:S01]  /*96e0*/  BSSY B0, `(.L_x_193) ;  /* 0x0000006000007945 */ /* 0x000fe20003800000 */
[----:B------:R-:W-:-:S07]  /*96f0*/  IMAD.MOV.U32 R7, RZ, RZ, -0x1 ;  /* 0xffffffffff077424 */ /* 0x000fce00078e00ff */
[----:B------:R-:W-:Y:S05]  /*9700*/  WARPSYNC.COLLECTIVE R7, `(.L_x_194) ;  /* 0x00000000070c7348 */ /* 0x000fea0003c00000 */
[----:B------:R-:W-:Y:S02]  /*9710*/  ELECT P1, UR62, PT ;  /* 0x00000000003e782f */ /* 0x000fe40003820000 */
[----:B------:R-:W-:Y:S01]  /*9720*/  MOV R7, UR62 ;  /* 0x0000003e00077c02 */ /* 0x000fe20008000f00 */
[----:B------:R-:W-:Y:S10]  /*9730*/  ENDCOLLECTIVE ;  /* 0x000000000000791b */ /* 0x000ff40003800000 */
.L_x_194:
[----:B------:R-:W-:Y:S05]  /*9740*/  BSYNC B0 ;  /* 0x0000000000007941 */ /* 0x000fea0003800000 */
.L_x_193:
[----:B------:R-:W-:Y:S01]  /*9750*/  PLOP3.LUT P0, PT, P1, PT, PT, 0x80, 0x0 ;  /* 0x000000000000781c */ /* 0x000fe20000f0f070 */
[----:B------:R-:W-:-:S12]  /*9760*/  BRA `(.L_x_195) ;  /* 0xfffffff800e87947 */ /* 0x000fd8000383ffff */
.L_x_186:
[----:B0-----:R0:W1:Y:S02]  /*9770*/  SYNCS.PHASECHK.TRANS64.TRYWAIT P0, [R4+URZ], R3 ;  /* 0x00000003040075a7 */ /* 0x001064000800017f */
[----:B-1----:R-:W-:Y:S05]  /*9780*/  @!P0 NANOSLEEP.SYNCS 0x989680 ;  /* 0x009896800000895d */ /* 0x002fea0003900000 */
[----:B------:R-:W1:Y:S02]  /*9790*/  @!P0 SYNCS.PHASECHK.TRANS64 P0, [R4+URZ], R3 ;  /* 0x00000003040085a7 */ /* 0x000e64000800007f */
[----:B-1----:R-:W-:Y:S05]  /*97a0*/  @!P0 BRA `(.L_x_186) ;  /* 0xfffffffc00f08947 */ /* 0x002fea000383ffff */
[----:B------:R-:W-:Y:S05]  /*97b0*/  BRA `(.L_x_196) ;  /* 0xfffffffc00287947 */ /* 0x000fea000383ffff */
.L_x_187:
[----:B0-----:R0:W1:Y:S02]  /*97c0*/  SYNCS.PHASECHK.TRANS64.TRYWAIT P0, [R6+URZ], R5 ;  /* 0x00000005060075a7 */ /* 0x001064000800017f */
[----:B-1----:R-:W-:Y:S05]  /*97d0*/  @!P0 NANOSLEEP.SYNCS 0x989680 ;  /* 0x009896800000895d */ /* 0x002fea0003900000 */
[----:B------:R-:W1:Y:S02]  /*97e0*/  @!P0 SYNCS.PHASECHK.TRANS64 P0, [R6+URZ], R5 ;  /* 0x00000005060085a7 */ /* 0x000e64000800007f */
[----:B-1----:R-:W-:Y:S05]  /*97f0*/  @!P0 BRA `(.L_x_187) ;  /* 0xfffffffc00f08947 */ /* 0x002fea000383ffff */
[----:B------:R-:W-:Y:S05]  /*9800*/  BRA `(.L_x_197) ;  /* 0xfffffffc00307947 */ /* 0x000fea000383ffff */
.L_x_198:
[----:B------:R-:W-:-:S00]  /*9810*/  BRA `(.L_x_198) ;  /* 0xfffffffc00fc7947 */ /* 0x000fc0000383ffff */
[----:B------:R-:W-:-:S00]  /*9820*/  NOP ;  /* 0x0000000000007918 */ /* 0x000fc00000000000 */
        /* <DEDUP_REMOVED lines=13> */
.L_x_199:


//--------------------- .nv.shared._ZN7cutlass13device_kernelINS_4gemm6kernel13GemmUniversalIN4cute5tupleIJiiiiEEENS1_10collective13CollectiveMmaINS1_37MainloopSm90TmaGmmaWarpSpecializedFP8ILi3ENS5_IJNS4_1CILi1EEESB_SB_EEENS1_35KernelTmaWarpSpecializedCooperativeEEENS5_IJNSA_ILi128EEESF_NSA_ILi256EEEEEENS_12float_e4m3_tENS5_IJlSB_lEEESI_SJ_NS4_8TiledMMAINS4_8MMA_AtomIJNS4_4SM904GMMA31MMA_64x128x32_F32E4M3E4M3_SS_TNILNSN_7ScaleInE1ELSP_1EEEEEENS4_6LayoutINS5_IJNSA_ILi2EEESB_SB_EEENS5_IJSB_NSA_ILi0EEESV_EEEEENS5_IJNS4_10UnderscoreESY_SY_EEEEENS4_13SM90_TMA_LOADENS4_14ComposedLayoutINS4_7SwizzleILi3ELi4ELi3EEENS4_18smem_ptr_flag_bitsILi8EEENSS_INS5_IJNSA_ILi8EEESF_EEENS5_IJSF_SB_EEEEEEEvNS4_8identityES11_S1B_vS1C_EENS_8epilogue10collective6detail29Sm90TmaWarpSpecializedAdapterINS1F_15DefaultEpilogueISI_SJ_SJ_NS1E_6thread17LinearCombinationISI_Li1EffLNS1J_9ScaleType4KindE0ELNS_15FloatRoundStyleE2ESI_EENS1_15EpilogueDefaultEEEEEvvEEEEvNT_6ParamsE --------------------------
	.section	.nv.shared._ZN7cutlass13device_kernelINS_4gemm6kernel13GemmUniversalIN4cute5tupleIJiiiiEEENS1_10collective13CollectiveMmaINS1_37MainloopSm90TmaGmmaWarpSpecializedFP8ILi3ENS5_IJNS4_1CILi1EEESB_SB_EEENS1_35KernelTmaWarpSpecializedCooperativeEEENS5_IJNSA_ILi128EEESF_NSA_ILi256EEEEEENS_12float_e4m3_tENS5_IJlSB_lEEESI_SJ_NS4_8TiledMMAINS4_8MMA_AtomIJNS4_4SM904GMMA31MMA_64x128x32_F32E4M3E4M3_SS_TNILNSN_7ScaleInE1ELSP_1EEEEEENS4_6LayoutINS5_IJNSA_ILi2EEESB_SB_EEENS5_IJSB_NSA_ILi0EEESV_EEEEENS5_IJNS4_10UnderscoreESY_SY_EEEEENS4_13SM90_TMA_LOADENS4_14ComposedLayoutINS4_7SwizzleILi3ELi4ELi3EEENS4_18smem_ptr_flag_bitsILi8EEENSS_INS5_IJNSA_ILi8EEESF_EEENS5_IJSF_SB_EEEEEEEvNS4_8identityES11_S1B_vS1C_EENS_8epilogue10collective6detail29Sm90TmaWarpSpecializedAdapterINS1F_15DefaultEpilogueISI_SJ_SJ_NS1E_6thread17LinearCombinationISI_Li1EffLNS1J_9ScaleType4KindE0ELNS_15FloatRoundStyleE2ESI_EENS1_15EpilogueDefaultEEEEEvvEEEEvNT_6ParamsE,"aw",@nobits
	.sectionflags	@""
	.align	16
	.zero		1024


//--------------------- .nv.shared.reserved.0     --------------------------
	.section	.nv.shared.reserved.0,"aw",@nobits
	.weak		__nv_reservedSMEM_offset_0_alias
	.size		__nv_reservedSMEM_offset_0_alias, 0, 0
	.other		__nv_reservedSMEM_offset_0_alias,@"STO_CUDA_RESERVED_SHARED STV_DEFAULT"
__nv_reservedSMEM_offset_0_alias:
	.zero		0


//--------------------- .nv.global                --------------------------
	.section	.nv.global,"aw",@nobits
.nv.global:
	.type		_ZN39_INTERNAL_dfb4fb19_4_k_cu_5e1ab344_63554cute1_E,@object
	.size		_ZN39_INTERNAL_dfb4fb19_4_k_cu_5e1ab344_63554cute1_E,(_ZN39_INTERNAL_dfb4fb19_4_k_cu_5e1ab344_63554cuda3std3__45__cpo6cbeginE - _ZN39_INTERNAL_dfb4fb19_4_k_cu_5e1ab344_63554cute1_E)
_ZN39_INTERNAL_dfb4fb19_4_k_cu_5e1ab344_63554cute1_E:
	.zero		1
	.type		_ZN39_INTERNAL_dfb4fb19_4_k_cu_5e1ab344_63554cuda3std3__45__cpo6cbeginE,@object
	.size		_ZN39_INTERNAL_dfb4fb19_4_k_cu_5e1ab344_63554cuda3std3__45__cpo6cbeginE,(_ZN39_INTERNAL_dfb4fb19_4_k_cu_5e1ab344_63554cuda3std3__48in_placeE - _ZN39_INTERNAL_dfb4fb19_4_k_cu_5e1ab344_63554cuda3std3__45__cpo6cbeginE)
_ZN39_INTERNAL_dfb4fb19_4_k_cu_5e1ab344_63554cuda3std3__45__cpo6cbeginE:
	.zero		1
	.type		_ZN39_INTERNAL_dfb4fb19_4_k_cu_5e1ab344_63554cuda3std3__48in_placeE,@object
	.size		_ZN39_INTERNAL_dfb4fb19_4_k_cu_5e1ab344_63554cuda3std3__48in_placeE,(_ZN39_INTERNAL_dfb4fb19_4_k_cu_5e1ab344_63554cuda3std6ranges3__45__cpo9iter_moveE - _ZN39_INTERNAL_dfb4fb19_4_k_cu_5e1ab344_63554cuda3std3__48in_placeE)
_ZN39_INTERNAL_dfb4fb19_4_k_cu_5e1ab344_63554cuda3std3__48in_placeE:
	.zero		1
	.type		_ZN39_INTERNAL_dfb4fb19_4_k_cu_5e1ab344_63554cuda3std6ranges3__45__cpo9iter_moveE,@object
	.size		_ZN39_INTERNAL_dfb4fb19_4_k_cu_5e1ab344_63554cuda3std6ranges3__45__cpo9iter_moveE,(_ZN39_INTERNAL_dfb4fb19_4_k_cu_5e1ab344_63554cuda3std3__45__cpo5beginE - _ZN39_INTERNAL_dfb4fb19_4_k_cu_5e1ab344_63554cuda3std6ranges3__45__cpo9iter_moveE)
_ZN39_INTERNAL_dfb4fb19_4_k_cu_5e1ab344_63554cuda3std6ranges3__45__cpo9iter_moveE:
	.zero		1
	.type		_ZN39_INTERNAL_dfb4fb19_4_k_cu_5e1ab344_63554cuda3std3__45__cpo5beginE,@object
	.size		_ZN39_INTERNAL_dfb4fb19_4_k_cu_5e1ab344_63554cuda3std3__45__cpo5beginE,(_ZN39_INTERNAL_dfb4fb19_4_k_cu_5e1ab344_63554cuda3std3__441_GLOBAL__N__dfb4fb19_4_k_cu_5e1ab344_63556ignoreE - _ZN39_INTERNAL_dfb4fb19_4_k_cu_5e1ab344_63554cuda3std3__45__cpo5beginE)
_ZN39_INTERNAL_dfb4fb19_4_k_cu_5e1ab344_63554cuda3std3__45__cpo5beginE:
	.zero		1
	.type		_ZN39_INTERNAL_dfb4fb19_4_k_cu_5e1ab344_63554cuda3std3__441_GLOBAL__N__dfb4fb19_4_k_cu_5e1ab344_63556ignoreE,@object
	.size		_ZN39_INTERNAL_dfb4fb19_4_k_cu_5e1ab344_63554cuda3std3__441_GLOBAL__N__dfb4fb19_4_k_cu_5e1ab344_63556ignoreE,(_ZN39_INTERNAL_dfb4fb19_4_k_cu_5e1ab344_63554cute7productE - _ZN39_INTERNAL_dfb4fb19_4_k_cu_5e1ab344_63554cuda3std3__441_GLOBAL__N__dfb4fb19_4_k_cu_5e1ab344_63556ignoreE)
_ZN39_INTERNAL_dfb4fb19_4_k_cu_5e1ab344_63554cuda3std3__441_GLOBAL__N__dfb4fb19_4_k_cu_5e1ab344_63556ignoreE:
	.zero		1
	.type		_ZN39_INTERNAL_dfb4fb19_4_k_cu_5e1ab344_63554cute7productE,@object
	.size		_ZN39_INTERNAL_dfb4fb19_4_k_cu_5e1ab344_63554cute7productE,(_ZN39_INTERNAL_dfb4fb19_4_k_cu_5e1ab344_63554cuda3std3__45__cpo3endE - _ZN39_INTERNAL_dfb4fb19_4_k_cu_5e1ab344_63554cute7productE)
_ZN39_INTERNAL_dfb4fb19_4_k_cu_5e1ab344_63554cute7productE:
	.zero		1
	.type		_ZN39_INTERNAL_dfb4fb19_4_k_cu_5e1ab344_63554cuda3std3__45__cpo3endE,@object
	.size		_ZN39_INTERNAL_dfb4fb19_4_k_cu_5e1ab344_63554cuda3std3__45__cpo3endE,(_ZN39_INTERNAL_dfb4fb19_4_k_cu_5e1ab344_63554cuda3std3__419piecewise_constructE - _ZN39_INTERNAL_dfb4fb19_4_k_cu_5e1ab344_63554cuda3std3__45__cpo3endE)
_ZN39_INTERNAL_dfb4fb19_4_k_cu_5e1ab344_63554cuda3std3__45__cpo3endE:
	.zero		1
	.type		_ZN39_INTERNAL_dfb4fb19_4_k_cu_5e1ab344_63554cuda3std3__419piecewise_constructE,@object
	.size		_ZN39_INTERNAL_dfb4fb19_4_k_cu_5e1ab344_63554cuda3std3__419piecewise_constructE,(_ZN39_INTERNAL_dfb4fb19_4_k_cu_5e1ab344_63554cuda3std3__45__cpo4cendE - _ZN39_INTERNAL_dfb4fb19_4_k_cu_5e1ab344_63554cuda3std3__419piecewise_constructE)
_ZN39_INTERNAL_dfb4fb19_4_k_cu_5e1ab344_63554cuda3std3__419piecewise_constructE:
	.zero		1
	.type		_ZN39_INTERNAL_dfb4fb19_4_k_cu_5e1ab344_63554cuda3std3__45__cpo4cendE,@object
	.size		_ZN39_INTERNAL_dfb4fb19_4_k_cu_5e1ab344_63554cuda3std3__45__cpo4cendE,(_ZN39_INTERNAL_dfb4fb19_4_k_cu_5e1ab344_63554cuda3std6ranges3__45__cpo4swapE - _ZN39_INTERNAL_dfb4fb19_4_k_cu_5e1ab344_63554cuda3std3__45__cpo4cendE)
_ZN39_INTERNAL_dfb4fb19_4_k_cu_5e1ab344_63554cuda3std3__45__cpo4cendE:
	.zero		1
	.type		_ZN39_INTERNAL_dfb4fb19_4_k_cu_5e1ab344_63554cuda3std6ranges3__45__cpo4swapE,@object
	.size		_ZN39_INTERNAL_dfb4fb19_4_k_cu_5e1ab344_63554cuda3std6ranges3__45__cpo4swapE,(.L_7 - _ZN39_INTERNAL_dfb4fb19_4_k_cu_5e1ab344_63554cuda3std6ranges3__45__cpo4swapE)
_ZN39_INTERNAL_dfb4fb19_4_k_cu_5e1ab344_63554cuda3std6ranges3__45__cpo4swapE:
	.zero		1
.L_7:


//--------------------- .nv.constant0._ZN7cutlass13device_kernelINS_4gemm6kernel13GemmUniversalIN4cute5tupleIJiiiiEEENS1_10collective13CollectiveMmaINS1_37MainloopSm90TmaGmmaWarpSpecializedFP8ILi3ENS5_IJNS4_1CILi1EEESB_SB_EEENS1_35KernelTmaWarpSpecializedCooperativeEEENS5_IJNSA_ILi128EEESF_NSA_ILi256EEEEEENS_12float_e4m3_tENS5_IJlSB_lEEESI_SJ_NS4_8TiledMMAINS4_8MMA_AtomIJNS4_4SM904GMMA31MMA_64x128x32_F32E4M3E4M3_SS_TNILNSN_7ScaleInE1ELSP_1EEEEEENS4_6LayoutINS5_IJNSA_ILi2EEESB_SB_EEENS5_IJSB_NSA_ILi0EEESV_EEEEENS5_IJNS4_10UnderscoreESY_SY_EEEEENS4_13SM90_TMA_LOADENS4_14ComposedLayoutINS4_7SwizzleILi3ELi4ELi3EEENS4_18smem_ptr_flag_bitsILi8EEENSS_INS5_IJNSA_ILi8EEESF_EEENS5_IJSF_SB_EEEEEEEvNS4_8identityES11_S1B_vS1C_EENS_8epilogue10collective6detail29Sm90TmaWarpSpecializedAdapterINS1F_15DefaultEpilogueISI_SJ_SJ_NS1E_6thread17LinearCombinationISI_Li1EffLNS1J_9ScaleType4KindE0ELNS_15FloatRoundStyleE2ESI_EENS1_15EpilogueDefaultEEEEEvvEEEEvNT_6ParamsE --------------------------
	.section	.nv.constant0._ZN7cutlass13device_kernelINS_4gemm6kernel13GemmUniversalIN4cute5tupleIJiiiiEEENS1_10collective13CollectiveMmaINS1_37MainloopSm90TmaGmmaWarpSpecializedFP8ILi3ENS5_IJNS4_1CILi1EEESB_SB_EEENS1_35KernelTmaWarpSpecializedCooperativeEEENS5_IJNSA_ILi128EEESF_NSA_ILi256EEEEEENS_12float_e4m3_tENS5_IJlSB_lEEESI_SJ_NS4_8TiledMMAINS4_8MMA_AtomIJNS4_4SM904GMMA31MMA_64x128x32_F32E4M3E4M3_SS_TNILNSN_7ScaleInE1ELSP_1EEEEEENS4_6LayoutINS5_IJNSA_ILi2EEESB_SB_EEENS5_IJSB_NSA_ILi0EEESV_EEEEENS5_IJNS4_10UnderscoreESY_SY_EEEEENS4_13SM90_TMA_LOADENS4_14ComposedLayoutINS4_7SwizzleILi3ELi4ELi3EEENS4_18smem_ptr_flag_bitsILi8EEENSS_INS5_IJNSA_ILi8EEESF_EEENS5_IJSF_SB_EEEEEEEvNS4_8identityES11_S1B_vS1C_EENS_8epilogue10collective6detail29Sm90TmaWarpSpecializedAdapterINS1F_15DefaultEpilogueISI_SJ_SJ_NS1E_6thread17LinearCombinationISI_Li1EffLNS1J_9ScaleType4KindE0ELNS_15FloatRoundStyleE2ESI_EENS1_15EpilogueDefaultEEEEEvvEEEEvNT_6ParamsE,"a",@progbits
	.sectionflags	@""
	.align	4
.nv.constant0._ZN7cutlass13device_kernelINS_4gemm6kernel13GemmUniversalIN4cute5tupleIJiiiiEEENS1_10collective13CollectiveMmaINS1_37MainloopSm90TmaGmmaWarpSpecializedFP8ILi3ENS5_IJNS4_1CILi1EEESB_SB_EEENS1_35KernelTmaWarpSpecializedCooperativeEEENS5_IJNSA_ILi128EEESF_NSA_ILi256EEEEEENS_12float_e4m3_tENS5_IJlSB_lEEESI_SJ_NS4_8TiledMMAINS4_8MMA_AtomIJNS4_4SM904GMMA31MMA_64x128x32_F32E4M3E4M3_SS_TNILNSN_7ScaleInE1ELSP_1EEEEEENS4_6LayoutINS5_IJNSA_ILi2EEESB_SB_EEENS5_IJSB_NSA_ILi0EEESV_EEEEENS5_IJNS4_10UnderscoreESY_SY_EEEEENS4_13SM90_TMA_LOADENS4_14ComposedLayoutINS4_7SwizzleILi3ELi4ELi3EEENS4_18smem_ptr_flag_bitsILi8EEENSS_INS5_IJNSA_ILi8EEESF_EEENS5_IJSF_SB_EEEEEEEvNS4_8identityES11_S1B_vS1C_EENS_8epilogue10collective6detail29Sm90TmaWarpSpecializedAdapterINS1F_15DefaultEpilogueISI_SJ_SJ_NS1E_6thread17LinearCombinationISI_Li1EffLNS1J_9ScaleType4KindE0ELNS_15FloatRoundStyleE2ESI_EENS1_15EpilogueDefaultEEEEEvvEEEEvNT_6ParamsE:
	.zero		1664


//--------------------- SYMBOLS --------------------------

	.type		.nv.reservedSmem.offset0,@object
	.size		.nv.reservedSmem.offset0,0x4
